	.target	sm_100a

	.elftype	@"ET_EXEC"


//--------------------- .note.nv.tkinfo           --------------------------
	.section	.note.nv.tkinfo,"",@"SHT_NOTE"
	.sectionflags	@"SHF_NOTE_NV_TKINFO"
	.tkinfo
        /*0018*/ 	.word	0x00000002
        /*0030*/ 	.string	""
        /*0030*/ 	.string	"ptxas"
        /*0030*/ 	.string	"Cuda compilation tools, release 13.0, V13.0.88"
        /*0030*/ 	.string	"Build cuda_13.0.r13.0/compiler.36424714_0"
        /*0030*/ 	.string	"-arch sm_100a -m 64 "



//--------------------- .note.nv.cuinfo           --------------------------
	.section	.note.nv.cuinfo,"",@"SHT_NOTE"
	.sectionflags	@"SHF_NOTE_NV_CUINFO"
        /*0018*/ 	.short	0x0002
        /*001a*/ 	.short	0x0064
        /*001c*/ 	.short	0x0082
	.zero		2


//--------------------- .nv.info                  --------------------------
	.section	.nv.info,"",@"SHT_CUDA_INFO"
	.align	4


	//----- nvinfo : EIATTR_REGCOUNT
	.align		4
        /*0000*/ 	.byte	0x04, 0x2f
        /*0002*/ 	.short	(.L_19 - .L_18)
	.align		4
.L_18:
        /*0004*/ 	.word	index@(_ZN7cutlass13device_kernelINS_4gemm6kernel13GemmUniversalIN4cute5tupleIJiiiiEEENS1_10collective13CollectiveMmaINS1_35MainloopSm100TmaUmmaWarpSpecializedILi3ELi2ELi4ENS5_IJNS4_1CILi1EEENSA_ILi2EEESB_EEEEENS5_IJNSA_ILi128EEENSA_ILi64EEESG_EEENS_6half_tENS5_IJlSB_lEEESI_SJ_NS4_8TiledMMAINS4_8MMA_AtomIJNS4_20SM100_MMA_F16BF16_SSISI_SI_fLi128ELi64ELNS4_4UMMA5MajorE0ELSO_0ELNSN_7ScaleInE0ELSP_0EEEEEENS4_6LayoutINS5_IJSB_SB_SB_EEENS5_IJNSA_ILi0EEESU_SU_EEEEENS5_IJNS4_10UnderscoreESX_SX_EEEEENS4_23SM90_TMA_LOAD_MULTICASTENS4_14ComposedLayoutINS4_7SwizzleILi3ELi4ELi3EEENS4_18smem_ptr_flag_bitsILi16EEENSS_INS5_IJNSA_ILi8EEESG_EEENS5_IJSG_SB_EEEEEEEvNS4_8identityENS4_13SM90_TMA_LOADES1A_vS1B_EENS_8epilogue10collective18CollectiveEpilogueINS1E_23Sm100TmaWarpSpecializedILi3ELi2ELi32ELb1ELb0EEEJSH_NS5_IJNSS_ISF_SB_EENSS_INSA_ILi32EEESB_EEEEESI_SJ_SI_SJ_NS1E_6fusion15FusionCallbacksIS1I_NS1N_17LinearCombinationISI_fSI_fLNS_15FloatRoundStyleE2EEESH_S1M_JEEENS4_5SM1004TMEM4LOAD26SM100_TMEM_LOAD_32dp32b32xES1C_NS11_INS12_ILi2ELi4ELi3EEES15_NSS_INS5_IJS16_S1K_EEENS5_IJS1K_SB_EEEEEEENS4_39AutoVectorizingCopyWithAssumedAlignmentILi128EEENS4_14SM90_TMA_STOREES21_S23_S23_EEEvvEEEEvNT_6ParamsE)
        /*0008*/ 	.word	0x00000077


	//----- nvinfo : EIATTR_FRAME_SIZE
	.align		4
.L_19:
        /*000c*/ 	.byte	0x04, 0x11
        /*000e*/ 	.short	(.L_21 - .L_20)
	.align		4
.L_20:
        /*0010*/ 	.word	index@($__internal_2_$__cuda_sm10x_tcgen05_guardrail_trap_unallocated_columns_being_dealloced)
        /*0014*/ 	.word	0x00000000


	//----- nvinfo : EIATTR_FRAME_SIZE
	.align		4
.L_21:
        /*0018*/ 	.byte	0x04, 0x11
        /*001a*/ 	.short	(.L_23 - .L_22)
	.align		4
.L_22:
        /*001c*/ 	.word	index@($__internal_1_$__cuda_sm10x_tcgen05_guardrail_trap_phase_invalid_during_alloc)
        /*0020*/ 	.word	0x00000000


	//----- nvinfo : EIATTR_FRAME_SIZE
	.align		4
.L_23:
        /*0024*/ 	.byte	0x04, 0x11
        /*0026*/ 	.short	(.L_25 - .L_24)
	.align		4
.L_24:
        /*0028*/ 	.word	index@($__internal_0_$__cuda_sm10x_tcgen05_guardrail_trap_col_being_dealloced_not_returned_by_alloc)
        /*002c*/ 	.word	0x00000000


	//----- nvinfo : EIATTR_FRAME_SIZE
	.align		4
.L_25:
        /*0030*/ 	.byte	0x04, 0x11
        /*0032*/ 	.short	(.L_27 - .L_26)
	.align		4
.L_26:
        /*0034*/ 	.word	index@(_ZN7cutlass13device_kernelINS_4gemm6kernel13GemmUniversalIN4cute5tupleIJiiiiEEENS1_10collective13CollectiveMmaINS1_35MainloopSm100TmaUmmaWarpSpecializedILi3ELi2ELi4ENS5_IJNS4_1CILi1EEENSA_ILi2EEESB_EEEEENS5_IJNSA_ILi128EEENSA_ILi64EEESG_EEENS_6half_tENS5_IJlSB_lEEESI_SJ_NS4_8TiledMMAINS4_8MMA_AtomIJNS4_20SM100_MMA_F16BF16_SSISI_SI_fLi128ELi64ELNS4_4UMMA5MajorE0ELSO_0ELNSN_7ScaleInE0ELSP_0EEEEEENS4_6LayoutINS5_IJSB_SB_SB_EEENS5_IJNSA_ILi0EEESU_SU_EEEEENS5_IJNS4_10UnderscoreESX_SX_EEEEENS4_23SM90_TMA_LOAD_MULTICASTENS4_14ComposedLayoutINS4_7SwizzleILi3ELi4ELi3EEENS4_18smem_ptr_flag_bitsILi16EEENSS_INS5_IJNSA_ILi8EEESG_EEENS5_IJSG_SB_EEEEEEEvNS4_8identityENS4_13SM90_TMA_LOADES1A_vS1B_EENS_8epilogue10collective18CollectiveEpilogueINS1E_23Sm100TmaWarpSpecializedILi3ELi2ELi32ELb1ELb0EEEJSH_NS5_IJNSS_ISF_SB_EENSS_INSA_ILi32EEESB_EEEEESI_SJ_SI_SJ_NS1E_6fusion15FusionCallbacksIS1I_NS1N_17LinearCombinationISI_fSI_fLNS_15FloatRoundStyleE2EEESH_S1M_JEEENS4_5SM1004TMEM4LOAD26SM100_TMEM_LOAD_32dp32b32xES1C_NS11_INS12_ILi2ELi4ELi3EEES15_NSS_INS5_IJS16_S1K_EEENS5_IJS1K_SB_EEEEEEENS4_39AutoVectorizingCopyWithAssumedAlignmentILi128EEENS4_14SM90_TMA_STOREES21_S23_S23_EEEvvEEEEvNT_6ParamsE)
        /*0038*/ 	.word	0x00000000


	//----- nvinfo : EIATTR_MIN_STACK_SIZE
	.align		4
.L_27:
        /*003c*/ 	.byte	0x04, 0x12
        /*003e*/ 	.short	(.L_29 - .L_28)
	.align		4
.L_28:
        /*0040*/ 	.word	index@(_ZN7cutlass13device_kernelINS_4gemm6kernel13GemmUniversalIN4cute5tupleIJiiiiEEENS1_10collective13CollectiveMmaINS1_35MainloopSm100TmaUmmaWarpSpecializedILi3ELi2ELi4ENS5_IJNS4_1CILi1EEENSA_ILi2EEESB_EEEEENS5_IJNSA_ILi128EEENSA_ILi64EEESG_EEENS_6half_tENS5_IJlSB_lEEESI_SJ_NS4_8TiledMMAINS4_8MMA_AtomIJNS4_20SM100_MMA_F16BF16_SSISI_SI_fLi128ELi64ELNS4_4UMMA5MajorE0ELSO_0ELNSN_7ScaleInE0ELSP_0EEEEEENS4_6LayoutINS5_IJSB_SB_SB_EEENS5_IJNSA_ILi0EEESU_SU_EEEEENS5_IJNS4_10UnderscoreESX_SX_EEEEENS4_23SM90_TMA_LOAD_MULTICASTENS4_14ComposedLayoutINS4_7SwizzleILi3ELi4ELi3EEENS4_18smem_ptr_flag_bitsILi16EEENSS_INS5_IJNSA_ILi8EEESG_EEENS5_IJSG_SB_EEEEEEEvNS4_8identityENS4_13SM90_TMA_LOADES1A_vS1B_EENS_8epilogue10collective18CollectiveEpilogueINS1E_23Sm100TmaWarpSpecializedILi3ELi2ELi32ELb1ELb0EEEJSH_NS5_IJNSS_ISF_SB_EENSS_INSA_ILi32EEESB_EEEEESI_SJ_SI_SJ_NS1E_6fusion15FusionCallbacksIS1I_NS1N_17LinearCombinationISI_fSI_fLNS_15FloatRoundStyleE2EEESH_S1M_JEEENS4_5SM1004TMEM4LOAD26SM100_TMEM_LOAD_32dp32b32xES1C_NS11_INS12_ILi2ELi4ELi3EEES15_NSS_INS5_IJS16_S1K_EEENS5_IJS1K_SB_EEEEEEENS4_39AutoVectorizingCopyWithAssumedAlignmentILi128EEENS4_14SM90_TMA_STOREES21_S23_S23_EEEvvEEEEvNT_6ParamsE)
        /*0044*/ 	.word	0x00000000
.L_29:


//--------------------- .nv.compat                --------------------------
	.section	.nv.compat,"",@"SHT_CUDA_COMPAT_INFO"
	.align	4
        /*0000*/ 	.byte	0x02, 0x09, 0x01, 0x00, 0x02, 0x02, 0x02, 0x00, 0x02, 0x05, 0x05, 0x00, 0x03, 0x07, 0x01, 0x01
        /*0010*/ 	.byte	0x02, 0x03, 0x01, 0x00, 0x02, 0x06, 0x01, 0x00, 0x04, 0x0b, 0x08, 0x00, 0x09, 0x00, 0x00, 0x00
        /*0020*/ 	.byte	0x00, 0x00, 0x00, 0x00


//--------------------- .nv.info._ZN7cutlass13device_kernelINS_4gemm6kernel13GemmUniversalIN4cute5tupleIJiiiiEEENS1_10collective13CollectiveMmaINS1_35MainloopSm100TmaUmmaWarpSpecializedILi3ELi2ELi4ENS5_IJNS4_1CILi1EEENSA_ILi2EEESB_EEEEENS5_IJNSA_ILi128EEENSA_ILi64EEESG_EEENS_6half_tENS5_IJlSB_lEEESI_SJ_NS4_8TiledMMAINS4_8MMA_AtomIJNS4_20SM100_MMA_F16BF16_SSISI_SI_fLi128ELi64ELNS4_4UMMA5MajorE0ELSO_0ELNSN_7ScaleInE0ELSP_0EEEEEENS4_6LayoutINS5_IJSB_SB_SB_EEENS5_IJNSA_ILi0EEESU_SU_EEEEENS5_IJNS4_10UnderscoreESX_SX_EEEEENS4_23SM90_TMA_LOAD_MULTICASTENS4_14ComposedLayoutINS4_7SwizzleILi3ELi4ELi3EEENS4_18smem_ptr_flag_bitsILi16EEENSS_INS5_IJNSA_ILi8EEESG_EEENS5_IJSG_SB_EEEEEEEvNS4_8identityENS4_13SM90_TMA_LOADES1A_vS1B_EENS_8epilogue10collective18CollectiveEpilogueINS1E_23Sm100TmaWarpSpecializedILi3ELi2ELi32ELb1ELb0EEEJSH_NS5_IJNSS_ISF_SB_EENSS_INSA_ILi32EEESB_EEEEESI_SJ_SI_SJ_NS1E_6fusion15FusionCallbacksIS1I_NS1N_17LinearCombinationISI_fSI_fLNS_15FloatRoundStyleE2EEESH_S1M_JEEENS4_5SM1004TMEM4LOAD26SM100_TMEM_LOAD_32dp32b32xES1C_NS11_INS12_ILi2ELi4ELi3EEES15_NSS_INS5_IJS16_S1K_EEENS5_IJS1K_SB_EEEEEEENS4_39AutoVectorizingCopyWithAssumedAlignmentILi128EEENS4_14SM90_TMA_STOREES21_S23_S23_EEEvvEEEEvNT_6ParamsE --------------------------
	.section	.nv.info._ZN7cutlass13device_kernelINS_4gemm6kernel13GemmUniversalIN4cute5tupleIJiiiiEEENS1_10collective13CollectiveMmaINS1_35MainloopSm100TmaUmmaWarpSpecializedILi3ELi2ELi4ENS5_IJNS4_1CILi1EEENSA_ILi2EEESB_EEEEENS5_IJNSA_ILi128EEENSA_ILi64EEESG_EEENS_6half_tENS5_IJlSB_lEEESI_SJ_NS4_8TiledMMAINS4_8MMA_AtomIJNS4_20SM100_MMA_F16BF16_SSISI_SI_fLi128ELi64ELNS4_4UMMA5MajorE0ELSO_0ELNSN_7ScaleInE0ELSP_0EEEEEENS4_6LayoutINS5_IJSB_SB_SB_EEENS5_IJNSA_ILi0EEESU_SU_EEEEENS5_IJNS4_10UnderscoreESX_SX_EEEEENS4_23SM90_TMA_LOAD_MULTICASTENS4_14ComposedLayoutINS4_7SwizzleILi3ELi4ELi3EEENS4_18smem_ptr_flag_bitsILi16EEENSS_INS5_IJNSA_ILi8EEESG_EEENS5_IJSG_SB_EEEEEEEvNS4_8identityENS4_13SM90_TMA_LOADES1A_vS1B_EENS_8epilogue10collective18CollectiveEpilogueINS1E_23Sm100TmaWarpSpecializedILi3ELi2ELi32ELb1ELb0EEEJSH_NS5_IJNSS_ISF_SB_EENSS_INSA_ILi32EEESB_EEEEESI_SJ_SI_SJ_NS1E_6fusion15FusionCallbacksIS1I_NS1N_17LinearCombinationISI_fSI_fLNS_15FloatRoundStyleE2EEESH_S1M_JEEENS4_5SM1004TMEM4LOAD26SM100_TMEM_LOAD_32dp32b32xES1C_NS11_INS12_ILi2ELi4ELi3EEES15_NSS_INS5_IJS16_S1K_EEENS5_IJS1K_SB_EEEEEEENS4_39AutoVectorizingCopyWithAssumedAlignmentILi128EEENS4_14SM90_TMA_STOREES21_S23_S23_EEEvvEEEEvNT_6ParamsE,"",@"SHT_CUDA_INFO"
	.sectionflags	@""
	.align	4


	//----- nvinfo : EIATTR_CUDA_API_VERSION
	.align		4
        /*0000*/ 	.byte	0x04, 0x37
        /*0002*/ 	.short	(.L_31 - .L_30)
.L_30:
        /*0004*/ 	.word	0x00000082


	//----- nvinfo : EIATTR_KPARAM_INFO
	.align		4
.L_31:
        /*0008*/ 	.byte	0x04, 0x17
        /*000a*/ 	.short	(.L_33 - .L_32)
.L_32:
        /*000c*/ 	.word	0x00000000
        /*0010*/ 	.short	0x0000
        /*0012*/ 	.short	0x0000
        /*0014*/ 	.byte	0x00, 0xf0, 0x01, 0x20


	//----- nvinfo : EIATTR_AT_ENTRY_FRAGMENTS
	.align		4
.L_33:
        /*0018*/ 	.byte	0x04, 0x4f
        /*001a*/ 	.short	(.L_35 - .L_34)


	//   ....[0]....
.L_34:
        /*001c*/ 	.word	0x00000006


	//----- nvinfo : EIATTR_RESERVED_SMEM_USED
	.align		4
.L_35:
        /*0020*/ 	.byte	0x01, 0x41
	.zero		2


	//----- nvinfo : EIATTR_SPARSE_MMA_MASK
	.align		4
        /*0024*/ 	.byte	0x03, 0x50
        /*0026*/ 	.short	0x0000


	//----- nvinfo : EIATTR_TCGEN05_1CTA_USED
	.align		4
        /*0028*/ 	.byte	0x01, 0x51
	.zero		2


	//----- nvinfo : EIATTR_MAXREG_COUNT
	.align		4
        /*002c*/ 	.byte	0x03, 0x1b
        /*002e*/ 	.short	0x00ff


	//----- nvinfo : EIATTR_NUM_BARRIERS
	.align		4
        /*0030*/ 	.byte	0x02, 0x4c
        /*0032*/ 	.byte	0x07
	.zero		1


	//----- nvinfo : EIATTR_EXTERNS
	.align		4
        /*0034*/ 	.byte	0x04, 0x0f
        /*0036*/ 	.short	(.L_37 - .L_36)


	//   ....[0]....
	.align		4
.L_36:
        /*0038*/ 	.word	index@(__assertfail)


	//----- nvinfo : EIATTR_MERCURY_ISA_VERSION
	.align		4
.L_37:
        /*003c*/ 	.byte	0x03, 0x5f
        /*003e*/ 	.short	0x0101


	//----- nvinfo : EIATTR_INT_WARP_WIDE_INSTR_OFFSETS
	.align		4
        /*0040*/ 	.byte	0x04, 0x31
        /*0042*/ 	.short	(.L_39 - .L_38)


	//   ....[0]....
.L_38:
        /*0044*/ 	.word	0x00003c10


	//   ....[1]....
        /*0048*/ 	.word	0x00003c30


	//   ....[2]....
        /*004c*/ 	.word	0x00003c60


	//   ....[3]....
        /*0050*/ 	.word	0x00004840


	//   ....[4]....
        /*0054*/ 	.word	0x000048c0


	//   ....[5]....
        /*0058*/ 	.word	0x000049d0


	//   ....[6]....
        /*005c*/ 	.word	0x00004ae0


	//----- nvinfo : EIATTR_COOP_GROUP_MASK_REGIDS
	.align		4
.L_39:
        /*0060*/ 	.byte	0x04, 0x29
        /*0062*/ 	.short	(.L_41 - .L_40)


	//   ....[0]....
.L_40:
        /*0064*/ 	.word	0xffffffff


	//   ....[1]....
        /*0068*/ 	.word	0xffffffff


	//   ....[2]....
        /*006c*/ 	.word	0xffffffff


	//   ....[3]....
        /*0070*/ 	.word	0xffffffff


	//   ....[4]....
        /*0074*/ 	.word	0xffffffff


	//   ....[5]....
        /*0078*/ 	.word	0xffffffff


	//   ....[6]....
        /*007c*/ 	.word	0xffffffff


	//   ....[7]....
        /*0080*/ 	.word	0xffffffff


	//   ....[8]....
        /*0084*/ 	.word	0xffffffff


	//   ....[9]....
        /*0088*/ 	.word	0xffffffff


	//   ....[10]....
        /*008c*/ 	.word	0xffffffff


	//   ....[11]....
        /*0090*/ 	.word	0xffffffff


	//   ....[12]....
        /*0094*/ 	.word	0xffffffff


	//   ....[13]....
        /*0098*/ 	.word	0xffffffff


	//----- nvinfo : EIATTR_COOP_GROUP_INSTR_OFFSETS
	.align		4
.L_41:
        /*009c*/ 	.byte	0x04, 0x28
        /*009e*/ 	.short	(.L_43 - .L_42)


	//   ....[0]....
.L_42:
        /*00a0*/ 	.word	0x00000080


	//   ....[1]....
        /*00a4*/ 	.word	0x000004f0


	//   ....[2]....
        /*00a8*/ 	.word	0x00000680


	//   ....[3]....
        /*00ac*/ 	.word	0x00000800


	//   ....[4]....
        /*00b0*/ 	.word	0x00000900


	//   ....[5]....
        /*00b4*/ 	.word	0x00000a70


	//   ....[6]....
        /*00b8*/ 	.word	0x00000c10


	//   ....[7]....
        /*00bc*/ 	.word	0x00000dc0


	//   ....[8]....
        /*00c0*/ 	.word	0x00002000


	//   ....[9]....
        /*00c4*/ 	.word	0x00002e60


	//   ....[10]....
        /*00c8*/ 	.word	0x00003070


	//   ....[11]....
        /*00cc*/ 	.word	0x000030a0


	//   ....[12]....
        /*00d0*/ 	.word	0x00003af0


	//   ....[13]....
        /*00d4*/ 	.word	0x00003d20


	//----- nvinfo : EIATTR_VRC_CTA_INIT_COUNT
	.align		4
.L_43:
        /*00d8*/ 	.byte	0x02, 0x4a
        /*00da*/ 	.byte	0x80
	.zero		1


	//----- nvinfo : EIATTR_SYSCALL_OFFSETS
	.align		4
        /*00dc*/ 	.byte	0x04, 0x46
        /*00de*/ 	.short	(.L_45 - .L_44)


	//   ....[0]....
.L_44:
        /*00e0*/ 	.word	0x000057d0


	//   ....[1]....
        /*00e4*/ 	.word	0x000058c0


	//   ....[2]....
        /*00e8*/ 	.word	0x00006160


	//   ....[3]....
        /*00ec*/ 	.word	0x00006e30


	//----- nvinfo : EIATTR_MBARRIER_INSTR_OFFSETS
	.align		4
.L_45:
        /*00f0*/ 	.byte	0x04, 0x39
        /*00f2*/ 	.short	(.L_47 - .L_46)


	//   ....[0]....
.L_46:
        /*00f4*/ 	.word	0x00000610
        /*00f8*/ 	.word	0x000000ff
        /*00fc*/ 	.word	0x00000000
        /*0100*/ 	.short	0x0100
        /*0102*/ 	.byte	0x04
	.zero		1


	//   ....[1]....
        /*0104*/ 	.word	0x00000620
        /*0108*/ 	.word	0x000000ff
        /*010c*/ 	.word	0x00000018
        /*0110*/ 	.short	0x0100
        /*0112*/ 	.byte	0x04
	.zero		1


	//   ....[2]....
        /*0114*/ 	.word	0x00000630
        /*0118*/ 	.word	0x000000ff
        /*011c*/ 	.word	0x00000008
        /*0120*/ 	.short	0x0100
        /*0122*/ 	.byte	0x04
	.zero		1


	//   ....[3]....
        /*0124*/ 	.word	0x00000640
        /*0128*/ 	.word	0x000000ff
        /*012c*/ 	.word	0x00000020
        /*0130*/ 	.short	0x0100
        /*0132*/ 	.byte	0x04
	.zero		1


	//   ....[4]....
        /*0134*/ 	.word	0x00000650
        /*0138*/ 	.word	0x000000ff
        /*013c*/ 	.word	0x00000010
        /*0140*/ 	.short	0x0100
        /*0142*/ 	.byte	0x04
	.zero		1


	//   ....[5]....
        /*0144*/ 	.word	0x00000660
        /*0148*/ 	.word	0x000000ff
        /*014c*/ 	.word	0x00000028
        /*0150*/ 	.short	0x0100
        /*0152*/ 	.byte	0x04
	.zero		1


	//   ....[6]....
        /*0154*/ 	.word	0x00000790
        /*0158*/ 	.word	0x000000ff
        /*015c*/ 	.word	0x00000030
        /*0160*/ 	.short	0x0100
        /*0162*/ 	.byte	0x04
	.zero		1


	//   ....[7]....
        /*0164*/ 	.word	0x000007a0
        /*0168*/ 	.word	0x000000ff
        /*016c*/ 	.word	0x00000048
        /*0170*/ 	.short	0x0100
        /*0172*/ 	.byte	0x04
	.zero		1


	//   ....[8]....
        /*0174*/ 	.word	0x000007b0
        /*0178*/ 	.word	0x000000ff
        /*017c*/ 	.word	0x00000038
        /*0180*/ 	.short	0x0100
        /*0182*/ 	.byte	0x04
	.zero		1


	//   ....[9]....
        /*0184*/ 	.word	0x000007c0
        /*0188*/ 	.word	0x000000ff
        /*018c*/ 	.word	0x00000050
        /*0190*/ 	.short	0x0100
        /*0192*/ 	.byte	0x04
	.zero		1


	//   ....[10]....
        /*0194*/ 	.word	0x000007d0
        /*0198*/ 	.word	0x000000ff
        /*019c*/ 	.word	0x00000040
        /*01a0*/ 	.short	0x0100
        /*01a2*/ 	.byte	0x04
	.zero		1


	//   ....[11]....
        /*01a4*/ 	.word	0x000007e0
        /*01a8*/ 	.word	0x000000ff
        /*01ac*/ 	.word	0x00000058
        /*01b0*/ 	.short	0x0100
        /*01b2*/ 	.byte	0x04
	.zero		1


	//   ....[12]....
        /*01b4*/ 	.word	0x000008d0
        /*01b8*/ 	.word	0x000000ff
        /*01bc*/ 	.word	0x00000060
        /*01c0*/ 	.short	0x0100
        /*01c2*/ 	.byte	0x06
	.zero		1


	//   ....[13]....
        /*01c4*/ 	.word	0x000008e0
        /*01c8*/ 	.word	0x000000ff
        /*01cc*/ 	.word	0x00000068
        /*01d0*/ 	.short	0x0100
        /*01d2*/ 	.byte	0x06
	.zero		1


	//   ....[14]....
        /*01d4*/ 	.word	0x00000a20
        /*01d8*/ 	.word	0x000000ff
        /*01dc*/ 	.word	0x00000070
        /*01e0*/ 	.short	0x0100
        /*01e2*/ 	.byte	0x06
	.zero		1


	//   ....[15]....
        /*01e4*/ 	.word	0x00000a30
        /*01e8*/ 	.word	0x000000ff
        /*01ec*/ 	.word	0x00000080
        /*01f0*/ 	.short	0x0100
        /*01f2*/ 	.byte	0x06
	.zero		1


	//   ....[16]....
        /*01f4*/ 	.word	0x00000a40
        /*01f8*/ 	.word	0x000000ff
        /*01fc*/ 	.word	0x00000078
        /*0200*/ 	.short	0x0100
        /*0202*/ 	.byte	0x06
	.zero		1


	//   ....[17]....
        /*0204*/ 	.word	0x00000a50
        /*0208*/ 	.word	0x000000ff
        /*020c*/ 	.word	0x00000088
        /*0210*/ 	.short	0x0100
        /*0212*/ 	.byte	0x06
	.zero		1


	//   ....[18]....
        /*0214*/ 	.word	0x00000b80
        /*0218*/ 	.word	0x000000ff
        /*021c*/ 	.word	0x00000090
        /*0220*/ 	.short	0x0100
        /*0222*/ 	.byte	0x04
	.zero		1


	//   ....[19]....
        /*0224*/ 	.word	0x00000b90
        /*0228*/ 	.word	0x000000ff
        /*022c*/ 	.word	0x000000b0
        /*0230*/ 	.short	0x0100
        /*0232*/ 	.byte	0x04
	.zero		1


	//   ....[20]....
        /*0234*/ 	.word	0x00000ba0
        /*0238*/ 	.word	0x000000ff
        /*023c*/ 	.word	0x00000098
        /*0240*/ 	.short	0x0100
        /*0242*/ 	.byte	0x04
	.zero		1


	//   ....[21]....
        /*0244*/ 	.word	0x00000bb0
        /*0248*/ 	.word	0x000000ff
        /*024c*/ 	.word	0x000000b8
        /*0250*/ 	.short	0x0100
        /*0252*/ 	.byte	0x04
	.zero		1


	//   ....[22]....
        /*0254*/ 	.word	0x00000bc0
        /*0258*/ 	.word	0x000000ff
        /*025c*/ 	.word	0x000000a0
        /*0260*/ 	.short	0x0100
        /*0262*/ 	.byte	0x04
	.zero		1


	//   ....[23]....
        /*0264*/ 	.word	0x00000bd0
        /*0268*/ 	.word	0x000000ff
        /*026c*/ 	.word	0x000000c0
        /*0270*/ 	.short	0x0100
        /*0272*/ 	.byte	0x04
	.zero		1


	//   ....[24]....
        /*0274*/ 	.word	0x00000be0
        /*0278*/ 	.word	0x000000ff
        /*027c*/ 	.word	0x000000a8
        /*0280*/ 	.short	0x0100
        /*0282*/ 	.byte	0x04
	.zero		1


	//   ....[25]....
        /*0284*/ 	.word	0x00000bf0
        /*0288*/ 	.word	0x000000ff
        /*028c*/ 	.word	0x000000c8
        /*0290*/ 	.short	0x0100
        /*0292*/ 	.byte	0x04
	.zero		1


	//   ....[26]....
        /*0294*/ 	.word	0x00000ce0
        /*0298*/ 	.word	0x000000ff
        /*029c*/ 	.word	0x000000d0
        /*02a0*/ 	.short	0x0100
        /*02a2*/ 	.byte	0x04
	.zero		1


	//   ....[27]....
        /*02a4*/ 	.word	0x00000cf0
        /*02a8*/ 	.word	0x000000ff
        /*02ac*/ 	.word	0x000000e0
        /*02b0*/ 	.short	0x0100
        /*02b2*/ 	.byte	0x04
	.zero		1


	//   ....[28]....
        /*02b4*/ 	.word	0x00000d00
        /*02b8*/ 	.word	0x000000ff
        /*02bc*/ 	.word	0x000000d8
        /*02c0*/ 	.short	0x0100
        /*02c2*/ 	.byte	0x04
	.zero		1


	//   ....[29]....
        /*02c4*/ 	.word	0x00000d10
        /*02c8*/ 	.word	0x000000ff
        /*02cc*/ 	.word	0x000000e8
        /*02d0*/ 	.short	0x0100
        /*02d2*/ 	.byte	0x04
	.zero		1


	//   ....[30]....
        /*02d4*/ 	.word	0x000018a0
        /*02d8*/ 	.word	0x00000000
        /*02dc*/ 	.word	0x000000e0
        /*02e0*/ 	.short	0x010a
        /*02e2*/ 	.byte	0xff
	.zero		1


	//   ....[31]....
        /*02e4*/ 	.word	0x000018c0
        /*02e8*/ 	.word	0x00000000
        /*02ec*/ 	.word	0x000000d0
        /*02f0*/ 	.short	0x0101
        /*02f2*/ 	.byte	0xff
	.zero		1


	//   ....[32]....
        /*02f4*/ 	.word	0x00001980
        /*02f8*/ 	.word	0x000000ff
        /*02fc*/ 	.word	0x00000018
        /*0300*/ 	.short	0x010a
        /*0302*/ 	.byte	0x04
	.zero		1


	//   ....[33]....
        /*0304*/ 	.word	0x00001a00
        /*0308*/ 	.word	0x000000ff
        /*030c*/ 	.word	0x00000018
        /*0310*/ 	.short	0x010a
        /*0312*/ 	.byte	0x21
	.zero		1


	//   ....[34]....
        /*0314*/ 	.word	0x00001ba0
        /*0318*/ 	.word	0x000000ff
        /*031c*/ 	.word	0x00000018
        /*0320*/ 	.short	0x010a
        /*0322*/ 	.byte	0x07
	.zero		1


	//   ....[35]....
        /*0324*/ 	.word	0x00001cc0
        /*0328*/ 	.word	0x000000ff
        /*032c*/ 	.word	0x00000068
        /*0330*/ 	.short	0x0101
        /*0332*/ 	.byte	0x0d
	.zero		1


	//   ....[36]....
        /*0334*/ 	.word	0x00001ce0
        /*0338*/ 	.word	0x000000ff
        /*033c*/ 	.word	0x00000018
        /*0340*/ 	.short	0x010a
        /*0342*/ 	.byte	0x04
	.zero		1


	//   ....[37]....
        /*0344*/ 	.word	0x00001d60
        /*0348*/ 	.word	0x000000ff
        /*034c*/ 	.word	0x00000018
        /*0350*/ 	.short	0x010a
        /*0352*/ 	.byte	0x11
	.zero		1


	//   ....[38]....
        /*0354*/ 	.word	0x00001ef0
        /*0358*/ 	.word	0x000000ff
        /*035c*/ 	.word	0x00000018
        /*0360*/ 	.short	0x010a
        /*0362*/ 	.byte	0x06
	.zero		1


	//   ....[39]....
        /*0364*/ 	.word	0x00002030
        /*0368*/ 	.word	0x00000003
        /*036c*/ 	.word	0x00000070
        /*0370*/ 	.short	0x010a
        /*0372*/ 	.byte	0xff
	.zero		1


	//   ....[40]....
        /*0374*/ 	.word	0x00002180
        /*0378*/ 	.word	0x00000000
        /*037c*/ 	.word	0x00000000
        /*0380*/ 	.short	0x0101
        /*0382*/ 	.byte	0xff
	.zero		1


	//   ....[41]....
        /*0384*/ 	.word	0x00002740
        /*0388*/ 	.word	0x000000ff
        /*038c*/ 	.word	0x00000000
        /*0390*/ 	.short	0x010a
        /*0392*/ 	.byte	0x04
	.zero		1


	//   ....[42]....
        /*0394*/ 	.word	0x000027d0
        /*0398*/ 	.word	0x000000ff
        /*039c*/ 	.word	0x00000000
        /*03a0*/ 	.short	0x010a
        /*03a2*/ 	.byte	0x05
	.zero		1


	//   ....[43]....
        /*03a4*/ 	.word	0x00002870
        /*03a8*/ 	.word	0x00000000
        /*03ac*/ 	.word	0x00000000
        /*03b0*/ 	.short	0x010a
        /*03b2*/ 	.byte	0xff
	.zero		1


	//   ....[44]....
        /*03b4*/ 	.word	0x000029b0
        /*03b8*/ 	.word	0x00000002
        /*03bc*/ 	.word	0x000000d0
        /*03c0*/ 	.short	0x010a
        /*03c2*/ 	.byte	0xff
	.zero		1


	//   ....[45]....
        /*03c4*/ 	.word	0x00002a10
        /*03c8*/ 	.word	0x00000004
        /*03cc*/ 	.word	0x00000000
        /*03d0*/ 	.short	0x0101
        /*03d2*/ 	.byte	0xff
	.zero		1


	//   ....[46]....
        /*03d4*/ 	.word	0x00002a30
        /*03d8*/ 	.word	0x000000ff
        /*03dc*/ 	.word	0x00000080
        /*03e0*/ 	.short	0x010a
        /*03e2*/ 	.byte	0x04
	.zero		1


	//   ....[47]....
        /*03e4*/ 	.word	0x00002b50
        /*03e8*/ 	.word	0x00000002
        /*03ec*/ 	.word	0x00000070
        /*03f0*/ 	.short	0x010a
        /*03f2*/ 	.byte	0xff
	.zero		1


	//   ....[48]....
        /*03f4*/ 	.word	0x00002c60
        /*03f8*/ 	.word	0x00000002
        /*03fc*/ 	.word	0x00000000
        /*0400*/ 	.short	0x0101
        /*0402*/ 	.byte	0xff
	.zero		1


	//   ....[49]....
        /*0404*/ 	.word	0x00002cf0
        /*0408*/ 	.word	0x000000ff
        /*040c*/ 	.word	0x00000080
        /*0410*/ 	.short	0x0106
        /*0412*/ 	.byte	0x04
	.zero		1


	//   ....[50]....
        /*0414*/ 	.word	0x00002d10
        /*0418*/ 	.word	0x000000ff
        /*041c*/ 	.word	0x00000080
        /*0420*/ 	.short	0x010a
        /*0422*/ 	.byte	0x04
	.zero		1


	//   ....[51]....
        /*0424*/ 	.word	0x00002da0
        /*0428*/ 	.word	0x000000ff
        /*042c*/ 	.word	0x00000080
        /*0430*/ 	.short	0x0106
        /*0432*/ 	.byte	0x07
	.zero		1


	//   ....[52]....
        /*0434*/ 	.word	0x00002de0
        /*0438*/ 	.word	0x00000000
        /*043c*/ 	.word	0x00000080
        /*0440*/ 	.short	0x010a
        /*0442*/ 	.byte	0xff
	.zero		1


	//   ....[53]....
        /*0444*/ 	.word	0x00003340
        /*0448*/ 	.word	0x00000000
        /*044c*/ 	.word	0x00000070
        /*0450*/ 	.short	0x010a
        /*0452*/ 	.byte	0xff
	.zero		1


	//   ....[54]....
        /*0454*/ 	.word	0x00003450
        /*0458*/ 	.word	0x00000003
        /*045c*/ 	.word	0x00000000
        /*0460*/ 	.short	0x0101
        /*0462*/ 	.byte	0xff
	.zero		1


	//   ....[55]....
        /*0464*/ 	.word	0x00003460
        /*0468*/ 	.word	0x000000ff
        /*046c*/ 	.word	0x00000000
        /*0470*/ 	.short	0x010a
        /*0472*/ 	.byte	0x04
	.zero		1


	//   ....[56]....
        /*0474*/ 	.word	0x00003480
        /*0478*/ 	.word	0x000000ff
        /*047c*/ 	.word	0x000000b0
        /*0480*/ 	.short	0x010a
        /*0482*/ 	.byte	0x1e
	.zero		1


	//   ....[57]....
        /*0484*/ 	.word	0x00003550
        /*0488*/ 	.word	0x000000ff
        /*048c*/ 	.word	0x00000000
        /*0490*/ 	.short	0x010a
        /*0492*/ 	.byte	0x05
	.zero		1


	//   ....[58]....
        /*0494*/ 	.word	0x00003690
        /*0498*/ 	.word	0x000000ff
        /*049c*/ 	.word	0x00000000
        /*04a0*/ 	.short	0x010a
        /*04a2*/ 	.byte	0x04
	.zero		1


	//   ....[59]....
        /*04a4*/ 	.word	0x00003920
        /*04a8*/ 	.word	0x000000ff
        /*04ac*/ 	.word	0x00000000
        /*04b0*/ 	.short	0x010a
        /*04b2*/ 	.byte	0x04
	.zero		1


	//   ....[60]....
        /*04b4*/ 	.word	0x000039b0
        /*04b8*/ 	.word	0x000000ff
        /*04bc*/ 	.word	0x00000000
        /*04c0*/ 	.short	0x010a
        /*04c2*/ 	.byte	0x05
	.zero		1


	//   ....[61]....
        /*04c4*/ 	.word	0x00003a40
        /*04c8*/ 	.word	0x000000ff
        /*04cc*/ 	.word	0x00000000
        /*04d0*/ 	.short	0x010a
        /*04d2*/ 	.byte	0x05
	.zero		1


	//   ....[62]....
        /*04d4*/ 	.word	0x00003ad0
        /*04d8*/ 	.word	0x000000ff
        /*04dc*/ 	.word	0x00000000
        /*04e0*/ 	.short	0x010a
        /*04e2*/ 	.byte	0x04
	.zero		1


	//   ....[63]....
        /*04e4*/ 	.word	0x00003f70
        /*04e8*/ 	.word	0x0000000c
        /*04ec*/ 	.word	0x00000070
        /*04f0*/ 	.short	0x010a
        /*04f2*/ 	.byte	0xff
	.zero		1


	//   ....[64]....
        /*04f4*/ 	.word	0x000040e0
        /*04f8*/ 	.word	0x00000000
        /*04fc*/ 	.word	0x00000000
        /*0500*/ 	.short	0x0101
        /*0502*/ 	.byte	0xff
	.zero		1


	//   ....[65]....
        /*0504*/ 	.word	0x00004560
        /*0508*/ 	.word	0x000000ff
        /*050c*/ 	.word	0x00000068
        /*0510*/ 	.short	0x010a
        /*0512*/ 	.byte	0x18
	.zero		1


	//   ....[66]....
        /*0514*/ 	.word	0x00004720
        /*0518*/ 	.word	0x000000ff
        /*051c*/ 	.word	0x00000048
        /*0520*/ 	.short	0x010a
        /*0522*/ 	.byte	0x04
	.zero		1


	//   ....[67]....
        /*0524*/ 	.word	0x00004900
        /*0528*/ 	.word	0x000000ff
        /*052c*/ 	.word	0x00000030
        /*0530*/ 	.short	0x010b
        /*0532*/ 	.byte	0x04
	.zero		1


	//   ....[68]....
        /*0534*/ 	.word	0x00004910
        /*0538*/ 	.word	0x000000ff
        /*053c*/ 	.word	0x00000000
        /*0540*/ 	.short	0x0101
        /*0542*/ 	.byte	0x14
	.zero		1


	//   ....[69]....
        /*0544*/ 	.word	0x00004920
        /*0548*/ 	.word	0x000000ff
        /*054c*/ 	.word	0x00000048
        /*0550*/ 	.short	0x010a
        /*0552*/ 	.byte	0x05
	.zero		1


	//   ....[70]....
        /*0554*/ 	.word	0x00004b20
        /*0558*/ 	.word	0x000000ff
        /*055c*/ 	.word	0x00000030
        /*0560*/ 	.short	0x010b
        /*0562*/ 	.byte	0x05
	.zero		1


	//   ....[71]....
        /*0564*/ 	.word	0x00004b30
        /*0568*/ 	.word	0x000000ff
        /*056c*/ 	.word	0x00000000
        /*0570*/ 	.short	0x0101
        /*0572*/ 	.byte	0x04
	.zero		1


	//   ....[72]....
        /*0574*/ 	.word	0x00004bd0
        /*0578*/ 	.word	0x000000ff
        /*057c*/ 	.word	0x00000000
        /*0580*/ 	.short	0x010a
        /*0582*/ 	.byte	0x04
	.zero		1


	//   ....[73]....
        /*0584*/ 	.word	0x00004c60
        /*0588*/ 	.word	0x000000ff
        /*058c*/ 	.word	0x00000000
        /*0590*/ 	.short	0x010a
        /*0592*/ 	.byte	0x05
	.zero		1


	//   ....[74]....
        /*0594*/ 	.word	0x00004d00
        /*0598*/ 	.word	0x00000000
        /*059c*/ 	.word	0x00000000
        /*05a0*/ 	.short	0x010a
        /*05a2*/ 	.byte	0xff
	.zero		1


	//   ....[75]....
        /*05a4*/ 	.word	0x00005060
        /*05a8*/ 	.word	0x00000003
        /*05ac*/ 	.word	0x00000070
        /*05b0*/ 	.short	0x010a
        /*05b2*/ 	.byte	0xff
	.zero		1


	//   ....[76]....
        /*05b4*/ 	.word	0x000051e0
        /*05b8*/ 	.word	0x00000000
        /*05bc*/ 	.word	0x00000000
        /*05c0*/ 	.short	0x0101
        /*05c2*/ 	.byte	0xff
	.zero		1


	//   ....[77]....
        /*05c4*/ 	.word	0x00005db0
        /*05c8*/ 	.word	0x00000000
        /*05cc*/ 	.word	0x00000030
        /*05d0*/ 	.short	0x010a
        /*05d2*/ 	.byte	0xff
	.zero		1


	//   ....[78]....
        /*05d4*/ 	.word	0x00005e20
        /*05d8*/ 	.word	0x00000066
        /*05dc*/ 	.word	0x00000090
        /*05e0*/ 	.short	0x010a
        /*05e2*/ 	.byte	0xff
	.zero		1


	//   ....[79]....
        /*05e4*/ 	.word	0x00005f10
        /*05e8*/ 	.word	0x00000000
        /*05ec*/ 	.word	0x00000030
        /*05f0*/ 	.short	0x010a
        /*05f2*/ 	.byte	0xff
	.zero		1


	//   ....[80]....
        /*05f4*/ 	.word	0x00006040
        /*05f8*/ 	.word	0x00000066
        /*05fc*/ 	.word	0x00000090
        /*0600*/ 	.short	0x010a
        /*0602*/ 	.byte	0xff
	.zero		1


	//   ....[81]....
        /*0604*/ 	.word	0x00006b70
        /*0608*/ 	.word	0x00000000
        /*060c*/ 	.word	0x00000000
        /*0610*/ 	.short	0x0101
        /*0612*/ 	.byte	0xff
	.zero		1


	//   ....[82]....
        /*0614*/ 	.word	0x00006b80
        /*0618*/ 	.word	0x00000003
        /*061c*/ 	.word	0x00000030
        /*0620*/ 	.short	0x010a
        /*0622*/ 	.byte	0xff
	.zero		1


	//   ....[83]....
        /*0624*/ 	.word	0x00006c50
        /*0628*/ 	.word	0x00000003
        /*062c*/ 	.word	0x00000030
        /*0630*/ 	.short	0x010a
        /*0632*/ 	.byte	0xff
	.zero		1


	//   ....[84]....
        /*0634*/ 	.word	0x000070b0
        /*0638*/ 	.word	0x000000ff
        /*063c*/ 	.word	0x00000000
        /*0640*/ 	.short	0x0101
        /*0642*/ 	.byte	0x05
	.zero		1


	//   ....[85]....
        /*0644*/ 	.word	0x00007910
        /*0648*/ 	.word	0x00000002
        /*064c*/ 	.word	0x00000000
        /*0650*/ 	.short	0x0101
        /*0652*/ 	.byte	0xff
	.zero		1


	//   ....[86]....
        /*0654*/ 	.word	0x00007bd0
        /*0658*/ 	.word	0x000000ff
        /*065c*/ 	.word	0x00000000
        /*0660*/ 	.short	0x0101
        /*0662*/ 	.byte	0x04
	.zero		1


	//   ....[87]....
        /*0664*/ 	.word	0x00007bf0
        /*0668*/ 	.word	0x00000000
        /*066c*/ 	.word	0x000000e0
        /*0670*/ 	.short	0x010a
        /*0672*/ 	.byte	0xff
	.zero		1


	//   ....[88]....
        /*0674*/ 	.word	0x00007c50
        /*0678*/ 	.word	0x00000000
        /*067c*/ 	.word	0x00000018
        /*0680*/ 	.short	0x010a
        /*0682*/ 	.byte	0xff
	.zero		1


	//   ....[89]....
        /*0684*/ 	.word	0x00007cb0
        /*0688*/ 	.word	0x00000000
        /*068c*/ 	.word	0x00000018
        /*0690*/ 	.short	0x010a
        /*0692*/ 	.byte	0xff
	.zero		1


	//   ....[90]....
        /*0694*/ 	.word	0x00007d00
        /*0698*/ 	.word	0x00000003
        /*069c*/ 	.word	0x00000070
        /*06a0*/ 	.short	0x010a
        /*06a2*/ 	.byte	0xff
	.zero		1


	//   ....[91]....
        /*06a4*/ 	.word	0x00007d60
        /*06a8*/ 	.word	0x00000000
        /*06ac*/ 	.word	0x00000000
        /*06b0*/ 	.short	0x010a
        /*06b2*/ 	.byte	0xff
	.zero		1


	//   ....[92]....
        /*06b4*/ 	.word	0x00007dc0
        /*06b8*/ 	.word	0x00000000
        /*06bc*/ 	.word	0x00000000
        /*06c0*/ 	.short	0x010a
        /*06c2*/ 	.byte	0xff
	.zero		1


	//   ....[93]....
        /*06c4*/ 	.word	0x00007e10
        /*06c8*/ 	.word	0x00000002
        /*06cc*/ 	.word	0x000000d0
        /*06d0*/ 	.short	0x010a
        /*06d2*/ 	.byte	0xff
	.zero		1


	//   ....[94]....
        /*06d4*/ 	.word	0x00007e70
        /*06d8*/ 	.word	0x00000002
        /*06dc*/ 	.word	0x00000080
        /*06e0*/ 	.short	0x010a
        /*06e2*/ 	.byte	0xff
	.zero		1


	//   ....[95]....
        /*06e4*/ 	.word	0x00007ec0
        /*06e8*/ 	.word	0x00000002
        /*06ec*/ 	.word	0x00000070
        /*06f0*/ 	.short	0x010a
        /*06f2*/ 	.byte	0xff
	.zero		1


	//   ....[96]....
        /*06f4*/ 	.word	0x00007f20
        /*06f8*/ 	.word	0x00000000
        /*06fc*/ 	.word	0x00000080
        /*0700*/ 	.short	0x010a
        /*0702*/ 	.byte	0xff
	.zero		1


	//   ....[97]....
        /*0704*/ 	.word	0x00007f70
        /*0708*/ 	.word	0x00000000
        /*070c*/ 	.word	0x00000070
        /*0710*/ 	.short	0x010a
        /*0712*/ 	.byte	0xff
	.zero		1


	//   ....[98]....
        /*0714*/ 	.word	0x00007fd0
        /*0718*/ 	.word	0x00000003
        /*071c*/ 	.word	0x000000b0
        /*0720*/ 	.short	0x010a
        /*0722*/ 	.byte	0xff
	.zero		1


	//   ....[99]....
        /*0724*/ 	.word	0x00008030
        /*0728*/ 	.word	0x00000000
        /*072c*/ 	.word	0x00000000
        /*0730*/ 	.short	0x010a
        /*0732*/ 	.byte	0xff
	.zero		1


	//   ....[100]....
        /*0734*/ 	.word	0x00008090
        /*0738*/ 	.word	0x00000000
        /*073c*/ 	.word	0x00000000
        /*0740*/ 	.short	0x010a
        /*0742*/ 	.byte	0xff
	.zero		1


	//   ....[101]....
        /*0744*/ 	.word	0x000080f0
        /*0748*/ 	.word	0x00000000
        /*074c*/ 	.word	0x00000000
        /*0750*/ 	.short	0x010a
        /*0752*/ 	.byte	0xff
	.zero		1


	//   ....[102]....
        /*0754*/ 	.word	0x00008150
        /*0758*/ 	.word	0x00000000
        /*075c*/ 	.word	0x00000000
        /*0760*/ 	.short	0x010a
        /*0762*/ 	.byte	0xff
	.zero		1


	//   ....[103]....
        /*0764*/ 	.word	0x000081b0
        /*0768*/ 	.word	0x00000000
        /*076c*/ 	.word	0x00000000
        /*0770*/ 	.short	0x010a
        /*0772*/ 	.byte	0xff
	.zero		1


	//   ....[104]....
        /*0774*/ 	.word	0x00008200
        /*0778*/ 	.word	0x0000000c
        /*077c*/ 	.word	0x00000070
        /*0780*/ 	.short	0x010a
        /*0782*/ 	.byte	0xff
	.zero		1


	//   ....[105]....
        /*0784*/ 	.word	0x00008260
        /*0788*/ 	.word	0x00000000
        /*078c*/ 	.word	0x00000068
        /*0790*/ 	.short	0x010a
        /*0792*/ 	.byte	0xff
	.zero		1


	//   ....[106]....
        /*0794*/ 	.word	0x000082c0
        /*0798*/ 	.word	0x00000000
        /*079c*/ 	.word	0x00000048
        /*07a0*/ 	.short	0x010a
        /*07a2*/ 	.byte	0xff
	.zero		1


	//   ....[107]....
        /*07a4*/ 	.word	0x00008320
        /*07a8*/ 	.word	0x00000009
        /*07ac*/ 	.word	0x00000048
        /*07b0*/ 	.short	0x010a
        /*07b2*/ 	.byte	0xff
	.zero		1


	//   ....[108]....
        /*07b4*/ 	.word	0x00008380
        /*07b8*/ 	.word	0x00000000
        /*07bc*/ 	.word	0x00000000
        /*07c0*/ 	.short	0x010a
        /*07c2*/ 	.byte	0xff
	.zero		1


	//   ....[109]....
        /*07c4*/ 	.word	0x000083e0
        /*07c8*/ 	.word	0x00000000
        /*07cc*/ 	.word	0x00000000
        /*07d0*/ 	.short	0x010a
        /*07d2*/ 	.byte	0xff
	.zero		1


	//   ....[110]....
        /*07d4*/ 	.word	0x00008430
        /*07d8*/ 	.word	0x00000003
        /*07dc*/ 	.word	0x00000070
        /*07e0*/ 	.short	0x010a
        /*07e2*/ 	.byte	0xff
	.zero		1


	//   ....[111]....
        /*07e4*/ 	.word	0x00008480
        /*07e8*/ 	.word	0x00000000
        /*07ec*/ 	.word	0x00000030
        /*07f0*/ 	.short	0x010a
        /*07f2*/ 	.byte	0xff
	.zero		1


	//   ....[112]....
        /*07f4*/ 	.word	0x000084d0
        /*07f8*/ 	.word	0x00000066
        /*07fc*/ 	.word	0x00000090
        /*0800*/ 	.short	0x010a
        /*0802*/ 	.byte	0xff
	.zero		1


	//   ....[113]....
        /*0804*/ 	.word	0x00008520
        /*0808*/ 	.word	0x00000003
        /*080c*/ 	.word	0x00000030
        /*0810*/ 	.short	0x010a
        /*0812*/ 	.byte	0xff
	.zero		1


	//----- nvinfo : EIATTR_NUM_MBARRIERS
	.align		4
.L_47:
        /*0814*/ 	.byte	0x03, 0x38
        /*0816*/ 	.short	0x001e


	//----- nvinfo : EIATTR_EXIT_INSTR_OFFSETS
	.align		4
        /*0818*/ 	.byte	0x04, 0x1c
        /*081a*/ 	.short	(.L_49 - .L_48)


	//   ....[0]....
.L_48:
        /*081c*/ 	.word	0x000028a0


	//   ....[1]....
        /*0820*/ 	.word	0x00002db0


	//   ....[2]....
        /*0824*/ 	.word	0x00002e10


	//   ....[3]....
        /*0828*/ 	.word	0x00003d30


	//   ....[4]....
        /*082c*/ 	.word	0x00004d30


	//   ....[5]....
        /*0830*/ 	.word	0x00004d70


	//   ....[6]....
        /*0834*/ 	.word	0x00007ab0


	//   ....[7]....
        /*0838*/ 	.word	0x00007b30


	//   ....[8]....
        /*083c*/ 	.word	0x00007b60


	//   ....[9]....
        /*0840*/ 	.word	0x00007be0


	//----- nvinfo : EIATTR_MAX_THREADS
	.align		4
.L_49:
        /*0844*/ 	.byte	0x04, 0x05
        /*0846*/ 	.short	(.L_51 - .L_50)
.L_50:
        /*0848*/ 	.word	0x00000100
        /*084c*/ 	.word	0x00000001
        /*0850*/ 	.word	0x00000001


	//----- nvinfo : EIATTR_CRS_STACK_SIZE
	.align		4
.L_51:
        /*0854*/ 	.byte	0x04, 0x1e
        /*0856*/ 	.short	(.L_53 - .L_52)
.L_52:
        /*0858*/ 	.word	0x00000000


	//----- nvinfo : EIATTR_CBANK_PARAM_SIZE
	.align		4
.L_53:
        /*085c*/ 	.byte	0x03, 0x19
        /*085e*/ 	.short	0x0800


	//----- nvinfo : EIATTR_PARAM_CBANK
	.align		4
        /*0860*/ 	.byte	0x04, 0x0a
        /*0862*/ 	.short	(.L_55 - .L_54)
	.align		4
.L_54:
        /*0864*/ 	.word	index@(.nv.constant0._ZN7cutlass13device_kernelINS_4gemm6kernel13GemmUniversalIN4cute5tupleIJiiiiEEENS1_10collective13CollectiveMmaINS1_35MainloopSm100TmaUmmaWarpSpecializedILi3ELi2ELi4ENS5_IJNS4_1CILi1EEENSA_ILi2EEESB_EEEEENS5_IJNSA_ILi128EEENSA_ILi64EEESG_EEENS_6half_tENS5_IJlSB_lEEESI_SJ_NS4_8TiledMMAINS4_8MMA_AtomIJNS4_20SM100_MMA_F16BF16_SSISI_SI_fLi128ELi64ELNS4_4UMMA5MajorE0ELSO_0ELNSN_7ScaleInE0ELSP_0EEEEEENS4_6LayoutINS5_IJSB_SB_SB_EEENS5_IJNSA_ILi0EEESU_SU_EEEEENS5_IJNS4_10UnderscoreESX_SX_EEEEENS4_23SM90_TMA_LOAD_MULTICASTENS4_14ComposedLayoutINS4_7SwizzleILi3ELi4ELi3EEENS4_18smem_ptr_flag_bitsILi16EEENSS_INS5_IJNSA_ILi8EEESG_EEENS5_IJSG_SB_EEEEEEEvNS4_8identityENS4_13SM90_TMA_LOADES1A_vS1B_EENS_8epilogue10collective18CollectiveEpilogueINS1E_23Sm100TmaWarpSpecializedILi3ELi2ELi32ELb1ELb0EEEJSH_NS5_IJNSS_ISF_SB_EENSS_INSA_ILi32EEESB_EEEEESI_SJ_SI_SJ_NS1E_6fusion15FusionCallbacksIS1I_NS1N_17LinearCombinationISI_fSI_fLNS_15FloatRoundStyleE2EEESH_S1M_JEEENS4_5SM1004TMEM4LOAD26SM100_TMEM_LOAD_32dp32b32xES1C_NS11_INS12_ILi2ELi4ELi3EEES15_NSS_INS5_IJS16_S1K_EEENS5_IJS1K_SB_EEEEEEENS4_39AutoVectorizingCopyWithAssumedAlignmentILi128EEENS4_14SM90_TMA_STOREES21_S23_S23_EEEvvEEEEvNT_6ParamsE)
        /*0868*/ 	.short	0x0380
        /*086a*/ 	.short	0x0800


	//----- nvinfo : EIATTR_SW_WAR
	.align		4
.L_55:
        /*086c*/ 	.byte	0x04, 0x36
        /*086e*/ 	.short	(.L_57 - .L_56)
.L_56:
        /*0870*/ 	.word	0x00000008
.L_57:


//--------------------- .nv.callgraph             --------------------------
	.section	.nv.callgraph,"",@"SHT_CUDA_CALLGRAPH"
	.align	4
	.sectionentsize	8
	.align		4
        /*0000*/ 	.word	0x00000000
	.align		4
        /*0004*/ 	.word	0xffffffff
	.align		4
        /*0008*/ 	.word	index@(_ZN7cutlass13device_kernelINS_4gemm6kernel13GemmUniversalIN4cute5tupleIJiiiiEEENS1_10collective13CollectiveMmaINS1_35MainloopSm100TmaUmmaWarpSpecializedILi3ELi2ELi4ENS5_IJNS4_1CILi1EEENSA_ILi2EEESB_EEEEENS5_IJNSA_ILi128EEENSA_ILi64EEESG_EEENS_6half_tENS5_IJlSB_lEEESI_SJ_NS4_8TiledMMAINS4_8MMA_AtomIJNS4_20SM100_MMA_F16BF16_SSISI_SI_fLi128ELi64ELNS4_4UMMA5MajorE0ELSO_0ELNSN_7ScaleInE0ELSP_0EEEEEENS4_6LayoutINS5_IJSB_SB_SB_EEENS5_IJNSA_ILi0EEESU_SU_EEEEENS5_IJNS4_10UnderscoreESX_SX_EEEEENS4_23SM90_TMA_LOAD_MULTICASTENS4_14ComposedLayoutINS4_7SwizzleILi3ELi4ELi3EEENS4_18smem_ptr_flag_bitsILi16EEENSS_INS5_IJNSA_ILi8EEESG_EEENS5_IJSG_SB_EEEEEEEvNS4_8identityENS4_13SM90_TMA_LOADES1A_vS1B_EENS_8epilogue10collective18CollectiveEpilogueINS1E_23Sm100TmaWarpSpecializedILi3ELi2ELi32ELb1ELb0EEEJSH_NS5_IJNSS_ISF_SB_EENSS_INSA_ILi32EEESB_EEEEESI_SJ_SI_SJ_NS1E_6fusion15FusionCallbacksIS1I_NS1N_17LinearCombinationISI_fSI_fLNS_15FloatRoundStyleE2EEESH_S1M_JEEENS4_5SM1004TMEM4LOAD26SM100_TMEM_LOAD_32dp32b32xES1C_NS11_INS12_ILi2ELi4ELi3EEES15_NSS_INS5_IJS16_S1K_EEENS5_IJS1K_SB_EEEEEEENS4_39AutoVectorizingCopyWithAssumedAlignmentILi128EEENS4_14SM90_TMA_STOREES21_S23_S23_EEEvvEEEEvNT_6ParamsE)
	.align		4
        /*000c*/ 	.word	index@(__assertfail)
	.align		4
        /*0010*/ 	.word	0x00000000
	.align		4
        /*0014*/ 	.word	0xfffffffe
	.align		4
        /*0018*/ 	.word	0x00000000
	.align		4
        /*001c*/ 	.word	0xfffffffd
	.align		4
        /*0020*/ 	.word	0x00000000
	.align		4
        /*0024*/ 	.word	0xfffffffc


//--------------------- .nv.constant4             --------------------------
	.section	.nv.constant4,"a",@progbits
	.align	8
	.align		8
.nv.constant4:
        /*0000*/ 	.dword	__assertfail
	.align		8
        /*0008*/ 	.dword	__unnamed_1
	.align		8
        /*0010*/ 	.dword	__unnamed_2
	.align		8
        /*0018*/ 	.dword	_ZN39_INTERNAL_156dad0b_4_k_cu_92249ca9_61134cuda3std3__45__cpo5beginE
	.align		8
        /*0020*/ 	.dword	_ZN39_INTERNAL_156dad0b_4_k_cu_92249ca9_61134cuda3std3__45__cpo3endE
	.align		8
        /*0028*/ 	.dword	_ZN39_INTERNAL_156dad0b_4_k_cu_92249ca9_61134cuda3std3__45__cpo6cbeginE
	.align		8
        /*0030*/ 	.dword	_ZN39_INTERNAL_156dad0b_4_k_cu_92249ca9_61134cuda3std3__45__cpo4cendE
	.align		8
        /*0038*/ 	.dword	_ZN39_INTERNAL_156dad0b_4_k_cu_92249ca9_61134cuda3std3__441_GLOBAL__N__156dad0b_4_k_cu_92249ca9_61136ignoreE
	.align		8
        /*0040*/ 	.dword	_ZN39_INTERNAL_156dad0b_4_k_cu_92249ca9_61134cuda3std3__419piecewise_constructE
	.align		8
        /*0048*/ 	.dword	_ZN39_INTERNAL_156dad0b_4_k_cu_92249ca9_61134cuda3std3__48in_placeE
	.align		8
        /*0050*/ 	.dword	_ZN39_INTERNAL_156dad0b_4_k_cu_92249ca9_61134cuda3std6ranges3__45__cpo4swapE
	.align		8
        /*0058*/ 	.dword	_ZN39_INTERNAL_156dad0b_4_k_cu_92249ca9_61134cuda3std6ranges3__45__cpo9iter_moveE
	.align		8
        /*0060*/ 	.dword	_ZN39_INTERNAL_156dad0b_4_k_cu_92249ca9_61134cute7productE
	.align		8
        /*0068*/ 	.dword	_ZN39_INTERNAL_156dad0b_4_k_cu_92249ca9_61134cute1_E
	.align		8
        /*0070*/ 	.dword	$str$25
	.align		8
        /*0078*/ 	.dword	$str$26
	.align		8
        /*0080*/ 	.dword	$str$27
	.align		8
        /*0088*/ 	.dword	$str$28


//--------------------- .text._ZN7cutlass13device_kernelINS_4gemm6kernel13GemmUniversalIN4cute5tupleIJiiiiEEENS1_10collective13CollectiveMmaINS1_35MainloopSm100TmaUmmaWarpSpecializedILi3ELi2ELi4ENS5_IJNS4_1CILi1EEENSA_ILi2EEESB_EEEEENS5_IJNSA_ILi128EEENSA_ILi64EEESG_EEENS_6half_tENS5_IJlSB_lEEESI_SJ_NS4_8TiledMMAINS4_8MMA_AtomIJNS4_20SM100_MMA_F16BF16_SSISI_SI_fLi128ELi64ELNS4_4UMMA5MajorE0ELSO_0ELNSN_7ScaleInE0ELSP_0EEEEEENS4_6LayoutINS5_IJSB_SB_SB_EEENS5_IJNSA_ILi0EEESU_SU_EEEEENS5_IJNS4_10UnderscoreESX_SX_EEEEENS4_23SM90_TMA_LOAD_MULTICASTENS4_14ComposedLayoutINS4_7SwizzleILi3ELi4ELi3EEENS4_18smem_ptr_flag_bitsILi16EEENSS_INS5_IJNSA_ILi8EEESG_EEENS5_IJSG_SB_EEEEEEEvNS4_8identityENS4_13SM90_TMA_LOADES1A_vS1B_EENS_8epilogue10collective18CollectiveEpilogueINS1E_23Sm100TmaWarpSpecializedILi3ELi2ELi32ELb1ELb0EEEJSH_NS5_IJNSS_ISF_SB_EENSS_INSA_ILi32EEESB_EEEEESI_SJ_SI_SJ_NS1E_6fusion15FusionCallbacksIS1I_NS1N_17LinearCombinationISI_fSI_fLNS_15FloatRoundStyleE2EEESH_S1M_JEEENS4_5SM1004TMEM4LOAD26SM100_TMEM_LOAD_32dp32b32xES1C_NS11_INS12_ILi2ELi4ELi3EEES15_NSS_INS5_IJS16_S1K_EEENS5_IJS1K_SB_EEEEEEENS4_39AutoVectorizingCopyWithAssumedAlignmentILi128EEENS4_14SM90_TMA_STOREES21_S23_S23_EEEvvEEEEvNT_6ParamsE --------------------------
	.section	.text._ZN7cutlass13device_kernelINS_4gemm6kernel13GemmUniversalIN4cute5tupleIJiiiiEEENS1_10collective13CollectiveMmaINS1_35MainloopSm100TmaUmmaWarpSpecializedILi3ELi2ELi4ENS5_IJNS4_1CILi1EEENSA_ILi2EEESB_EEEEENS5_IJNSA_ILi128EEENSA_ILi64EEESG_EEENS_6half_tENS5_IJlSB_lEEESI_SJ_NS4_8TiledMMAINS4_8MMA_AtomIJNS4_20SM100_MMA_F16BF16_SSISI_SI_fLi128ELi64ELNS4_4UMMA5MajorE0ELSO_0ELNSN_7ScaleInE0ELSP_0EEEEEENS4_6LayoutINS5_IJSB_SB_SB_EEENS5_IJNSA_ILi0EEESU_SU_EEEEENS5_IJNS4_10UnderscoreESX_SX_EEEEENS4_23SM90_TMA_LOAD_MULTICASTENS4_14ComposedLayoutINS4_7SwizzleILi3ELi4ELi3EEENS4_18smem_ptr_flag_bitsILi16EEENSS_INS5_IJNSA_ILi8EEESG_EEENS5_IJSG_SB_EEEEEEEvNS4_8identityENS4_13SM90_TMA_LOADES1A_vS1B_EENS_8epilogue10collective18CollectiveEpilogueINS1E_23Sm100TmaWarpSpecializedILi3ELi2ELi32ELb1ELb0EEEJSH_NS5_IJNSS_ISF_SB_EENSS_INSA_ILi32EEESB_EEEEESI_SJ_SI_SJ_NS1E_6fusion15FusionCallbacksIS1I_NS1N_17LinearCombinationISI_fSI_fLNS_15FloatRoundStyleE2EEESH_S1M_JEEENS4_5SM1004TMEM4LOAD26SM100_TMEM_LOAD_32dp32b32xES1C_NS11_INS12_ILi2ELi4ELi3EEES15_NSS_INS5_IJS16_S1K_EEENS5_IJS1K_SB_EEEEEEENS4_39AutoVectorizingCopyWithAssumedAlignmentILi128EEENS4_14SM90_TMA_STOREES21_S23_S23_EEEvvEEEEvNT_6ParamsE,"ax",@progbits
	.align	128
.text._ZN7cutlass13device_kernelINS_4gemm6kernel13GemmUniversalIN4cute5tupleIJiiiiEEENS1_10collective13CollectiveMmaINS1_35MainloopSm100TmaUmmaWarpSpecializedILi3ELi2ELi4ENS5_IJNS4_1CILi1EEENSA_ILi2EEESB_EEEEENS5_IJNSA_ILi128EEENSA_ILi64EEESG_EEENS_6half_tENS5_IJlSB_lEEESI_SJ_NS4_8TiledMMAINS4_8MMA_AtomIJNS4_20SM100_MMA_F16BF16_SSISI_SI_fLi128ELi64ELNS4_4UMMA5MajorE0ELSO_0ELNSN_7ScaleInE0ELSP_0EEEEEENS4_6LayoutINS5_IJSB_SB_SB_EEENS5_IJNSA_ILi0EEESU_SU_EEEEENS5_IJNS4_10UnderscoreESX_SX_EEEEENS4_23SM90_TMA_LOAD_MULTICASTENS4_14ComposedLayoutINS4_7SwizzleILi3ELi4ELi3EEENS4_18smem_ptr_flag_bitsILi16EEENSS_INS5_IJNSA_ILi8EEESG_EEENS5_IJSG_SB_EEEEEEEvNS4_8identityENS4_13SM90_TMA_LOADES1A_vS1B_EENS_8epilogue10collective18CollectiveEpilogueINS1E_23Sm100TmaWarpSpecializedILi3ELi2ELi32ELb1ELb0EEEJSH_NS5_IJNSS_ISF_SB_EENSS_INSA_ILi32EEESB_EEEEESI_SJ_SI_SJ_NS1E_6fusion15FusionCallbacksIS1I_NS1N_17LinearCombinationISI_fSI_fLNS_15FloatRoundStyleE2EEESH_S1M_JEEENS4_5SM1004TMEM4LOAD26SM100_TMEM_LOAD_32dp32b32xES1C_NS11_INS12_ILi2ELi4ELi3EEES15_NSS_INS5_IJS16_S1K_EEENS5_IJS1K_SB_EEEEEEENS4_39AutoVectorizingCopyWithAssumedAlignmentILi128EEENS4_14SM90_TMA_STOREES21_S23_S23_EEEvvEEEEvNT_6ParamsE:
        .type           _ZN7cutlass13device_kernelINS_4gemm6kernel13GemmUniversalIN4cute5tupleIJiiiiEEENS1_10collective13CollectiveMmaINS1_35MainloopSm100TmaUmmaWarpSpecializedILi3ELi2ELi4ENS5_IJNS4_1CILi1EEENSA_ILi2EEESB_EEEEENS5_IJNSA_ILi128EEENSA_ILi64EEESG_EEENS_6half_tENS5_IJlSB_lEEESI_SJ_NS4_8TiledMMAINS4_8MMA_AtomIJNS4_20SM100_MMA_F16BF16_SSISI_SI_fLi128ELi64ELNS4_4UMMA5MajorE0ELSO_0ELNSN_7ScaleInE0ELSP_0EEEEEENS4_6LayoutINS5_IJSB_SB_SB_EEENS5_IJNSA_ILi0EEESU_SU_EEEEENS5_IJNS4_10UnderscoreESX_SX_EEEEENS4_23SM90_TMA_LOAD_MULTICASTENS4_14ComposedLayoutINS4_7SwizzleILi3ELi4ELi3EEENS4_18smem_ptr_flag_bitsILi16EEENSS_INS5_IJNSA_ILi8EEESG_EEENS5_IJSG_SB_EEEEEEEvNS4_8identityENS4_13SM90_TMA_LOADES1A_vS1B_EENS_8epilogue10collective18CollectiveEpilogueINS1E_23Sm100TmaWarpSpecializedILi3ELi2ELi32ELb1ELb0EEEJSH_NS5_IJNSS_ISF_SB_EENSS_INSA_ILi32EEESB_EEEEESI_SJ_SI_SJ_NS1E_6fusion15FusionCallbacksIS1I_NS1N_17LinearCombinationISI_fSI_fLNS_15FloatRoundStyleE2EEESH_S1M_JEEENS4_5SM1004TMEM4LOAD26SM100_TMEM_LOAD_32dp32b32xES1C_NS11_INS12_ILi2ELi4ELi3EEES15_NSS_INS5_IJS16_S1K_EEENS5_IJS1K_SB_EEEEEEENS4_39AutoVectorizingCopyWithAssumedAlignmentILi128EEENS4_14SM90_TMA_STOREES21_S23_S23_EEEvvEEEEvNT_6ParamsE,@function
        .size           _ZN7cutlass13device_kernelINS_4gemm6kernel13GemmUniversalIN4cute5tupleIJiiiiEEENS1_10collective13CollectiveMmaINS1_35MainloopSm100TmaUmmaWarpSpecializedILi3ELi2ELi4ENS5_IJNS4_1CILi1EEENSA_ILi2EEESB_EEEEENS5_IJNSA_ILi128EEENSA_ILi64EEESG_EEENS_6half_tENS5_IJlSB_lEEESI_SJ_NS4_8TiledMMAINS4_8MMA_AtomIJNS4_20SM100_MMA_F16BF16_SSISI_SI_fLi128ELi64ELNS4_4UMMA5MajorE0ELSO_0ELNSN_7ScaleInE0ELSP_0EEEEEENS4_6LayoutINS5_IJSB_SB_SB_EEENS5_IJNSA_ILi0EEESU_SU_EEEEENS5_IJNS4_10UnderscoreESX_SX_EEEEENS4_23SM90_TMA_LOAD_MULTICASTENS4_14ComposedLayoutINS4_7SwizzleILi3ELi4ELi3EEENS4_18smem_ptr_flag_bitsILi16EEENSS_INS5_IJNSA_ILi8EEESG_EEENS5_IJSG_SB_EEEEEEEvNS4_8identityENS4_13SM90_TMA_LOADES1A_vS1B_EENS_8epilogue10collective18CollectiveEpilogueINS1E_23Sm100TmaWarpSpecializedILi3ELi2ELi32ELb1ELb0EEEJSH_NS5_IJNSS_ISF_SB_EENSS_INSA_ILi32EEESB_EEEEESI_SJ_SI_SJ_NS1E_6fusion15FusionCallbacksIS1I_NS1N_17LinearCombinationISI_fSI_fLNS_15FloatRoundStyleE2EEESH_S1M_JEEENS4_5SM1004TMEM4LOAD26SM100_TMEM_LOAD_32dp32b32xES1C_NS11_INS12_ILi2ELi4ELi3EEES15_NSS_INS5_IJS16_S1K_EEENS5_IJS1K_SB_EEEEEEENS4_39AutoVectorizingCopyWithAssumedAlignmentILi128EEENS4_14SM90_TMA_STOREES21_S23_S23_EEEvvEEEEvNT_6ParamsE,(.L_x_158 - _ZN7cutlass13device_kernelINS_4gemm6kernel13GemmUniversalIN4cute5tupleIJiiiiEEENS1_10collective13CollectiveMmaINS1_35MainloopSm100TmaUmmaWarpSpecializedILi3ELi2ELi4ENS5_IJNS4_1CILi1EEENSA_ILi2EEESB_EEEEENS5_IJNSA_ILi128EEENSA_ILi64EEESG_EEENS_6half_tENS5_IJlSB_lEEESI_SJ_NS4_8TiledMMAINS4_8MMA_AtomIJNS4_20SM100_MMA_F16BF16_SSISI_SI_fLi128ELi64ELNS4_4UMMA5MajorE0ELSO_0ELNSN_7ScaleInE0ELSP_0EEEEEENS4_6LayoutINS5_IJSB_SB_SB_EEENS5_IJNSA_ILi0EEESU_SU_EEEEENS5_IJNS4_10UnderscoreESX_SX_EEEEENS4_23SM90_TMA_LOAD_MULTICASTENS4_14ComposedLayoutINS4_7SwizzleILi3ELi4ELi3EEENS4_18smem_ptr_flag_bitsILi16EEENSS_INS5_IJNSA_ILi8EEESG_EEENS5_IJSG_SB_EEEEEEEvNS4_8identityENS4_13SM90_TMA_LOADES1A_vS1B_EENS_8epilogue10collective18CollectiveEpilogueINS1E_23Sm100TmaWarpSpecializedILi3ELi2ELi32ELb1ELb0EEEJSH_NS5_IJNSS_ISF_SB_EENSS_INSA_ILi32EEESB_EEEEESI_SJ_SI_SJ_NS1E_6fusion15FusionCallbacksIS1I_NS1N_17LinearCombinationISI_fSI_fLNS_15FloatRoundStyleE2EEESH_S1M_JEEENS4_5SM1004TMEM4LOAD26SM100_TMEM_LOAD_32dp32b32xES1C_NS11_INS12_ILi2ELi4ELi3EEES15_NSS_INS5_IJS16_S1K_EEENS5_IJS1K_SB_EEEEEEENS4_39AutoVectorizingCopyWithAssumedAlignmentILi128EEENS4_14SM90_TMA_STOREES21_S23_S23_EEEvvEEEEvNT_6ParamsE)
        .other          _ZN7cutlass13device_kernelINS_4gemm6kernel13GemmUniversalIN4cute5tupleIJiiiiEEENS1_10collective13CollectiveMmaINS1_35MainloopSm100TmaUmmaWarpSpecializedILi3ELi2ELi4ENS5_IJNS4_1CILi1EEENSA_ILi2EEESB_EEEEENS5_IJNSA_ILi128EEENSA_ILi64EEESG_EEENS_6half_tENS5_IJlSB_lEEESI_SJ_NS4_8TiledMMAINS4_8MMA_AtomIJNS4_20SM100_MMA_F16BF16_SSISI_SI_fLi128ELi64ELNS4_4UMMA5MajorE0ELSO_0ELNSN_7ScaleInE0ELSP_0EEEEEENS4_6LayoutINS5_IJSB_SB_SB_EEENS5_IJNSA_ILi0EEESU_SU_EEEEENS5_IJNS4_10UnderscoreESX_SX_EEEEENS4_23SM90_TMA_LOAD_MULTICASTENS4_14ComposedLayoutINS4_7SwizzleILi3ELi4ELi3EEENS4_18smem_ptr_flag_bitsILi16EEENSS_INS5_IJNSA_ILi8EEESG_EEENS5_IJSG_SB_EEEEEEEvNS4_8identityENS4_13SM90_TMA_LOADES1A_vS1B_EENS_8epilogue10collective18CollectiveEpilogueINS1E_23Sm100TmaWarpSpecializedILi3ELi2ELi32ELb1ELb0EEEJSH_NS5_IJNSS_ISF_SB_EENSS_INSA_ILi32EEESB_EEEEESI_SJ_SI_SJ_NS1E_6fusion15FusionCallbacksIS1I_NS1N_17LinearCombinationISI_fSI_fLNS_15FloatRoundStyleE2EEESH_S1M_JEEENS4_5SM1004TMEM4LOAD26SM100_TMEM_LOAD_32dp32b32xES1C_NS11_INS12_ILi2ELi4ELi3EEES15_NSS_INS5_IJS16_S1K_EEENS5_IJS1K_SB_EEEEEEENS4_39AutoVectorizingCopyWithAssumedAlignmentILi128EEENS4_14SM90_TMA_STOREES21_S23_S23_EEEvvEEEEvNT_6ParamsE,@"STO_CUDA_ENTRY STV_DEFAULT"
_ZN7cutlass13device_kernelINS_4gemm6kernel13GemmUniversalIN4cute5tupleIJiiiiEEENS1_10collective13CollectiveMmaINS1_35MainloopSm100TmaUmmaWarpSpecializedILi3ELi2ELi4ENS5_IJNS4_1CILi1EEENSA_ILi2EEESB_EEEEENS5_IJNSA_ILi128EEENSA_ILi64EEESG_EEENS_6half_tENS5_IJlSB_lEEESI_SJ_NS4_8TiledMMAINS4_8MMA_AtomIJNS4_20SM100_MMA_F16BF16_SSISI_SI_fLi128ELi64ELNS4_4UMMA5MajorE0ELSO_0ELNSN_7ScaleInE0ELSP_0EEEEEENS4_6LayoutINS5_IJSB_SB_SB_EEENS5_IJNSA_ILi0EEESU_SU_EEEEENS5_IJNS4_10UnderscoreESX_SX_EEEEENS4_23SM90_TMA_LOAD_MULTICASTENS4_14ComposedLayoutINS4_7SwizzleILi3ELi4ELi3EEENS4_18smem_ptr_flag_bitsILi16EEENSS_INS5_IJNSA_ILi8EEESG_EEENS5_IJSG_SB_EEEEEEEvNS4_8identityENS4_13SM90_TMA_LOADES1A_vS1B_EENS_8epilogue10collective18CollectiveEpilogueINS1E_23Sm100TmaWarpSpecializedILi3ELi2ELi32ELb1ELb0EEEJSH_NS5_IJNSS_ISF_SB_EENSS_INSA_ILi32EEESB_EEEEESI_SJ_SI_SJ_NS1E_6fusion15FusionCallbacksIS1I_NS1N_17LinearCombinationISI_fSI_fLNS_15FloatRoundStyleE2EEESH_S1M_JEEENS4_5SM1004TMEM4LOAD26SM100_TMEM_LOAD_32dp32b32xES1C_NS11_INS12_ILi2ELi4ELi3EEES15_NSS_INS5_IJS16_S1K_EEENS5_IJS1K_SB_EEEEEEENS4_39AutoVectorizingCopyWithAssumedAlignmentILi128EEENS4_14SM90_TMA_STOREES21_S23_S23_EEEvvEEEEvNT_6ParamsE:
[----:B------:R-:W1:Y:S01]  /*0000*/  LDC R1, c[0x0][0x37c] ;  /* 0x0000df00ff017b82 */ /* 0x000e620000000800 */
[----:B------:R-:W2:Y:S01]  /*0010*/  S2R R91, SR_TID.X ;  /* 0x00000000005b7919 */ /* 0x000ea20000002100 */
[----:B------:R-:W3:Y:S01]  /*0020*/  LDCU.64 UR8, c[0x0][0x890] ;  /* 0x00011200ff0877ac */ /* 0x000ee20008000a00 */
[----:B------:R-:W-:Y:S02]  /*0030*/  PRMT R84, RZ, 0x7610, R84 ;  /* 0x00007610ff547816 */ /* 0x000fe40000000054 */
[----:B------:R-:W-:Y:S01]  /*0040*/  ELECT P3, URZ, PT ;  /* 0x0000000000ff782f */ /* 0x000fe20003860000 */
[----:B---3--:R-:W-:-:S04]  /*0050*/  UISETP.NE.U32.AND UP0, UPT, UR8, URZ, UPT ;  /* 0x000000ff0800728c */ /* 0x008fc8000bf05070 */
[----:B------:R-:W-:Y:S01]  /*0060*/  UISETP.NE.AND.EX UP0, UPT, UR9, URZ, UPT, UP0 ;  /* 0x000000ff0900728c */ /* 0x000fe2000bf05300 */
[----:B--2---:R-:W-:-:S05]  /*0070*/  SHF.R.U32.HI R85, RZ, 0x5, R91 ;  /* 0x00000005ff557819 */ /* 0x004fca000001165b */
[----:B------:R-:W2:Y:S02]  /*0080*/  SHFL.IDX PT, R0, R85, RZ, 0x1f ;  /* 0x00001fff55007589 */ /* 0x000ea400000e0000 */
[----:B--2---:R-:W-:Y:S01]  /*0090*/  R2UR UR22, R0 ;  /* 0x00000000001672ca */ /* 0x004fe200000e0000 */
[----:B-1----:R-:W-:-:S14]  /*00a0*/  BRA.U UP0, `(.L_x_0) ;  /* 0x0000000100307547 */ /* 0x002fdc000b800000 */
[----:B------:R-:W1:Y:S02]  /*00b0*/  LDCU.64 UR4, c[0x0][0x888] ;  /* 0x00011100ff0477ac */ /* 0x000e640008000a00 */
[----:B-1----:R-:W-:-:S04]  /*00c0*/  UISETP.NE.U32.AND UP0, UPT, UR4, URZ, UPT ;  /* 0x000000ff0400728c */ /* 0x002fc8000bf05070 */
[----:B------:R-:W-:-:S09]  /*00d0*/  UISETP.NE.AND.EX UP0, UPT, UR5, URZ, UPT, UP0 ;  /* 0x000000ff0500728c */ /* 0x000fd2000bf05300 */
[----:B------:R-:W-:Y:S05]  /*00e0*/  BRA.U !UP0, `(.L_x_1) ;  /* 0x0000000108147547 */ /* 0x000fea000b800000 */
[----:B------:R-:W1:Y:S01]  /*00f0*/  LDC.64 R2, c[0x0][0x888] ;  /* 0x00022200ff027b82 */ /* 0x000e620000000a00 */
[----:B------:R-:W1:Y:S02]  /*0100*/  LDCU.64 UR4, c[0x0][0x358] ;  /* 0x00006b00ff0477ac */ /* 0x000e640008000a00 */
[----:B-1----:R1:W5:Y:S01]  /*0110*/  LDG.E R41, desc[UR4][R2.64] ;  /* 0x0000000402297981 */ /* 0x002362000c1e1900 */
[----:B------:R-:W-:Y:S01]  /*0120*/  HFMA2 R84, -RZ, RZ, 0, 5.9604644775390625e-08 ;  /* 0x00000001ff547431 */ /* 0x000fe200000001ff */
[----:B------:R-:W-:Y:S05]  /*0130*/  BRA `(.L_x_0) ;  /* 0x00000000000c7947 */ /* 0x000fea0003800000 */
.L_x_1:
[----:B------:R-:W1:Y:S01]  /*0140*/  LDCU UR4, c[0x0][0x880] ;  /* 0x00011000ff0477ac */ /* 0x000e620008000800 */
[----:B------:R-:W-:Y:S01]  /*0150*/  HFMA2 R84, -RZ, RZ, 0, 5.9604644775390625e-08 ;  /* 0x00000001ff547431 */ /* 0x000fe200000001ff */
[----:B-1----:R-:W-:-:S07]  /*0160*/  MOV R41, UR4 ;  /* 0x0000000400297c02 */ /* 0x002fce0008000f00 */
.L_x_0:
[----:B------:R-:W2:Y:S02]  /*0170*/  LDCU.64 UR4, c[0x0][0x8b0] ;  /* 0x00011600ff0477ac */ /* 0x000ea40008000a00 */
[----:B--2---:R-:W-:-:S04]  /*0180*/  UISETP.NE.U32.AND UP0, UPT, UR4, URZ, UPT ;  /* 0x000000ff0400728c */ /* 0x004fc8000bf05070 */
[----:B------:R-:W-:-:S09]  /*0190*/  UISETP.NE.AND.EX UP0, UPT, UR5, URZ, UPT, UP0 ;  /* 0x000000ff0500728c */ /* 0x000fd2000bf05300 */
[----:B------:R-:W-:Y:S05]  /*01a0*/  BRA.U UP0, `(.L_x_2) ;  /* 0x0000000100287547 */ /* 0x000fea000b800000 */
[----:B------:R-:W2:Y:S02]  /*01b0*/  LDCU.64 UR4, c[0x0][0x8a8] ;  /* 0x00011500ff0477ac */ /* 0x000ea40008000a00 */
[----:B--2---:R-:W-:-:S04]  /*01c0*/  UISETP.NE.U32.AND UP0, UPT, UR4, URZ, UPT ;  /* 0x000000ff0400728c */ /* 0x004fc8000bf05070 */
[----:B------:R-:W-:-:S09]  /*01d0*/  UISETP.NE.AND.EX UP0, UPT, UR5, URZ, UPT, UP0 ;  /* 0x000000ff0500728c */ /* 0x000fd2000bf05300 */
[----:B------:R-:W-:Y:S05]  /*01e0*/  BRA.U !UP0, `(.L_x_3) ;  /* 0x0000000108107547 */ /* 0x000fea000b800000 */
[----:B------:R-:W2:Y:S01]  /*01f0*/  LDC.64 R38, c[0x0][0x8a8] ;  /* 0x00022a00ff267b82 */ /* 0x000ea20000000a00 */
[----:B------:R-:W2:Y:S02]  /*0200*/  LDCU.64 UR4, c[0x0][0x358] ;  /* 0x00006b00ff0477ac */ /* 0x000ea40008000a00 */
[----:B--2---:R2:W5:Y:S01]  /*0210*/  LDG.E R38, desc[UR4][R38.64] ;  /* 0x0000000426267981 */ /* 0x004562000c1e1900 */
[----:B------:R-:W-:Y:S05]  /*0220*/  BRA `(.L_x_2) ;  /* 0x0000000000087947 */ /* 0x000fea0003800000 */
.L_x_3:
[----:B------:R-:W2:Y:S02]  /*0230*/  LDCU UR4, c[0x0][0x8a0] ;  /* 0x00011400ff0477ac */ /* 0x000ea40008000800 */
[----:B--2---:R-:W-:Y:S02]  /*0240*/  MOV R38, UR4 ;  /* 0x0000000400267c02 */ /* 0x004fe40008000f00 */
.L_x_2:
[----:B------:R-:W-:Y:S01]  /*0250*/  IMAD.U32 R0, RZ, RZ, UR22 ;  /* 0x00000016ff007e24 */ /* 0x000fe2000f8e00ff */
[----:B------:R-:W-:Y:S04]  /*0260*/  BSSY.RECONVERGENT B0, `(.L_x_4) ;  /* 0x000000c000007945 */ /* 0x000fe80003800200 */
[C---:B------:R-:W-:Y:S02]  /*0270*/  ISETP.NE.OR P1, PT, R0.reuse, 0x1, !P3 ;  /* 0x000000010000780c */ /* 0x040fe40005f25670 */
[----:B------:R-:W-:-:S11]  /*0280*/  ISETP.NE.OR P0, PT, R0, 0x3, !P3 ;  /* 0x000000030000780c */ /* 0x000fd60005f05670 */
[----:B------:R-:W-:Y:S05]  /*0290*/  @P1 BRA `(.L_x_5) ;  /* 0x0000000000201947 */ /* 0x000fea0003800000 */
[----:B------:R-:W3:Y:S02]  /*02a0*/  LDCU.64 UR4, c[0x0][0x348] ;  /* 0x00006900ff0477ac */ /* 0x000ee40008000a00 */
[----:B---3--:R-:W-:Y:S02]  /*02b0*/  UIADD3 UR6, UP1, UPT, UR4, 0x80, URZ ;  /* 0x0000008004067890 */ /* 0x008fe4000ff3e0ff */
[----:B------:R-:W-:Y:S02]  /*02c0*/  UIADD3 UR4, UP0, UPT, UR4, 0x180, URZ ;  /* 0x0000018004047890 */ /* 0x000fe4000ff1e0ff */
[----:B------:R-:W-:Y:S02]  /*02d0*/  UIADD3.X UR7, UPT, UPT, URZ, UR5, URZ, UP1, !UPT ;  /* 0x00000005ff077290 */ /* 0x000fe40008ffe4ff */
[----:B------:R-:W-:-:S07]  /*02e0*/  UIADD3.X UR5, UPT, UPT, URZ, UR5, URZ, UP0, !UPT ;  /* 0x00000005ff057290 */ /* 0x000fce00087fe4ff */
[----:B------:R3:W-:Y:S02]  /*02f0*/  UTMACCTL.PF [UR6] ;  /* 0x00000000060079b9 */ /* 0x0007e40008040000 */
[----:B------:R3:W-:Y:S02]  /*0300*/  UTMACCTL.PF [UR4] ;  /* 0x00000000040079b9 */ /* 0x0007e40008040000 */
[----:B---3--:R-:W-:Y:S01]  /*0310*/  NOP ;  /* 0x0000000000007918 */ /* 0x008fe20000000000 */
.L_x_5:
[----:B------:R-:W-:Y:S05]  /*0320*/  BSYNC.RECONVERGENT B0 ;  /* 0x0000000000007941 */ /* 0x000fea0003800200 */
.L_x_4:
[----:B------:R-:W-:Y:S04]  /*0330*/  BSSY.RECONVERGENT B0, `(.L_x_6) ;  /* 0x000000a000007945 */ /* 0x000fe80003800200 */
        /* <DEDUP_REMOVED lines=9> */
.L_x_7:
[----:B------:R-:W-:Y:S05]  /*03d0*/  BSYNC.RECONVERGENT B0 ;  /* 0x0000000000007941 */ /* 0x000fea0003800200 */
.L_x_6:
[----:B------:R-:W3:Y:S01]  /*03e0*/  LDCU.64 UR4, c[0x0][0x888] ;  /* 0x00011100ff0477ac */ /* 0x000ee20008000a00 */
[----:B------:R-:W-:Y:S02]  /*03f0*/  UISETP.EQ.U32.AND UP1, UPT, UR8, URZ, UPT ;  /* 0x000000ff0800728c */ /* 0x000fe4000bf22070 */
[----:B------:R-:W-:Y:S02]  /*0400*/  UPLOP3.LUT UP3, UPT, UPT, UPT, UPT, 0x80, 0x8 ;  /* 0x000000000008789c */ /* 0x000fe40003f6f070 */
[----:B---3--:R-:W-:-:S04]  /*0410*/  UISETP.NE.U32.AND UP0, UPT, UR4, URZ, UPT ;  /* 0x000000ff0400728c */ /* 0x008fc8000bf05070 */
[----:B------:R-:W-:-:S04]  /*0420*/  UISETP.NE.AND.EX UP0, UPT, UR5, URZ, UPT, UP0 ;  /* 0x000000ff0500728c */ /* 0x000fc8000bf05300 */
[----:B------:R-:W-:-:S04]  /*0430*/  UISETP.EQ.OR.EX UP2, UPT, UR9, URZ, !UP0, UP1 ;  /* 0x000000ff0900728c */ /* 0x000fc8000c742710 */
[----:B------:R-:W-:-:S06]  /*0440*/  UP2UR UR4, UPR, URZ, 0x4 ;  /* 0x00000004ff047883 */ /* 0x000fcc0008000000 */
[----:B------:R-:W-:Y:S01]  /*0450*/  MOV R88, UR4 ;  /* 0x0000000400587c02 */ /* 0x000fe20008000f00 */
[----:B------:R-:W-:Y:S06]  /*0460*/  BRA.U !UP2, `(.L_x_8) ;  /* 0x000000010a207547 */ /* 0x000fec000b800000 */
[----:B------:R-:W-:Y:S01]  /*0470*/  UISETP.NE.U32.AND UP1, UPT, UR8, URZ, UPT ;  /* 0x000000ff0800728c */ /* 0x000fe2000bf25070 */
[----:B-----5:R-:W-:Y:S01]  /*0480*/  FSETP.NEU.AND P0, PT, R41, RZ, PT ;  /* 0x000000ff2900720b */ /* 0x020fe20003f0d000 */
[----:B------:R-:W-:Y:S02]  /*0490*/  USEL UR4, URZ, 0xffffffff, UP0 ;  /* 0xffffffffff047887 */ /* 0x000fe40008000000 */
[----:B------:R-:W-:-:S10]  /*04a0*/  UISETP.NE.AND.EX UP1, UPT, UR9, URZ, UPT, UP1 ;  /* 0x000000ff0900728c */ /* 0x000fd4000bf25310 */
[----:B------:R-:W-:Y:S01]  /*04b0*/  VOTEU.ANY UP0, P0 ;  /* 0x0000000000ff7886 */ /* 0x000fe20000000100 */
[----:B------:R-:W-:-:S04]  /*04c0*/  @!UP1 USEL UR4, URZ, 0xffffffff, UP0 ;  /* 0xffffffffff049887 */ /* 0x000fc80008000000 */
[----:B------:R-:W-:-:S04]  /*04d0*/  ULOP3.LUT UR4, UR4, 0x1, URZ, 0xc0, !UPT ;  /* 0x0000000104047892 */ /* 0x000fc8000f8ec0ff */
[----:B------:R-:W-:-:S11]  /*04e0*/  UISETP.NE.U32.AND UP3, UPT, UR4, 0x1, UPT ;  /* 0x000000010400788c */ /* 0x000fd6000bf65070 */
.L_x_8:
[----:B-1----:R-:W1:Y:S01]  /*04f0*/  SHFL.IDX PT, R2, R85, RZ, 0x1f ;  /* 0x00001fff55027589 */ /* 0x002e6200000e0000 */
[----:B------:R-:W-:-:S04]  /*0500*/  UISETP.NE.AND UP0, UPT, UR22, 0x2, UPT ;  /* 0x000000021600788c */ /* 0x000fc8000bf05270 */
[----:B------:R-:W-:Y:S01]  /*0510*/  USEL UR37, URZ, 0x1, UP0 ;  /* 0x00000001ff257887 */ /* 0x000fe20008000000 */
[----:B-1----:R-:W-:-:S13]  /*0520*/  ISETP.NE.AND P0, PT, R2, RZ, PT ;  /* 0x000000ff0200720c */ /* 0x002fda0003f05270 */
[----:B------:R-:W-:Y:S05]  /*0530*/  @P0 BRA `(.L_x_9) ;  /* 0x0000000000500947 */ /* 0x000fea0003800000 */
[----:B------:R-:W1:Y:S01]  /*0540*/  S2UR UR4, SR_CgaCtaId ;  /* 0x00000000000479c3 */ /* 0x000e620000008800 */
[----:B------:R-:W-:Y:S01]  /*0550*/  UMOV UR5, 0x400 ;  /* 0x0000040000057882 */ /* 0x000fe20000000000 */
[----:B------:R-:W-:Y:S01]  /*0560*/  UMOV UR8, 0x1 ;  /* 0x0000000100087882 */ /* 0x000fe20000000000 */
[----:B------:R-:W-:Y:S01]  /*0570*/  UMOV UR6, 0x2 ;  /* 0x0000000200067882 */ /* 0x000fe20000000000 */
[----:B------:R-:W-:-:S04]  /*0580*/  UIADD3 UR8, UPT, UPT, -UR8, 0x100000, URZ ;  /* 0x0010000008087890 */ /* 0x000fc8000fffe1ff */
[----:B------:R-:W-:Y:S02]  /*0590*/  USHF.L.U32 UR9, UR8, 0xb, URZ ;  /* 0x0000000b08097899 */ /* 0x000fe400080006ff */
[----:B------:R-:W-:Y:S02]  /*05a0*/  USHF.L.U32 UR8, UR8, 0x1, URZ ;  /* 0x0000000108087899 */ /* 0x000fe400080006ff */
[----:B------:R-:W-:-:S04]  /*05b0*/  UIADD3 UR6, UPT, UPT, -UR6, 0x100000, URZ ;  /* 0x0010000006067890 */ /* 0x000fc8000fffe1ff */
[----:B------:R-:W-:Y:S02]  /*05c0*/  USHF.L.U32 UR7, UR6, 0xb, URZ ;  /* 0x0000000b06077899 */ /* 0x000fe400080006ff */
[----:B------:R-:W-:Y:S01]  /*05d0*/  USHF.L.U32 UR6, UR6, 0x1, URZ ;  /* 0x0000000106067899 */ /* 0x000fe200080006ff */
[----:B------:R-:W-:Y:S01]  /*05e0*/  ELECT P0, URZ, PT ;  /* 0x0000000000ff782f */ /* 0x000fe20003800000 */
[----:B-1----:R-:W-:Y:S01]  /*05f0*/  ULEA UR4, UR4, UR5, 0x18 ;  /* 0x0000000504047291 */ /* 0x002fe2000f8ec0ff */
[----:B------:R-:W1:Y:S11]  /*0600*/  FENCE.VIEW.ASYNC.S ;  /* 0x00000000000073c6 */ /* 0x000e760000000000 */
[----:B-1----:R1:W3:Y:S01]  /*0610*/  SYNCS.EXCH.64 URZ, [UR4], UR8 ;  /* 0x0000000804ff75b2 */ /* 0x0022e20008000100 */
[----:B------:R1:W4:Y:S01]  /*0620*/  SYNCS.EXCH.64 URZ, [UR4+0x18], UR6 ;  /* 0x0000180604ff75b2 */ /* 0x0003220008000100 */
[----:B------:R1:W1:Y:S01]  /*0630*/  SYNCS.EXCH.64 URZ, [UR4+0x8], UR8 ;  /* 0x0000080804ff75b2 */ /* 0x0002620008000100 */
[----:B------:R1:W1:Y:S01]  /*0640*/  SYNCS.EXCH.64 URZ, [UR4+0x20], UR6 ;  /* 0x0000200604ff75b2 */ /* 0x0002620008000100 */
[----:B------:R1:W1:Y:S01]  /*0650*/  SYNCS.EXCH.64 URZ, [UR4+0x10], UR8 ;  /* 0x0000100804ff75b2 */ /* 0x0002620008000100 */
[----:B------:R1:W1:Y:S01]  /*0660*/  SYNCS.EXCH.64 URZ, [UR4+0x28], UR6 ;  /* 0x0000280604ff75b2 */ /* 0x0002620008000100 */
[----:B------:R-:W-:Y:S01]  /*0670*/  NOP ;  /* 0x0000000000007918 */ /* 0x000fe20000000000 */
.L_x_9:
[----:B------:R-:W2:Y:S01]  /*0680*/  SHFL.IDX PT, R2, R85, RZ, 0x1f ;  /* 0x00001fff55027589 */ /* 0x000ea200000e0000 */
[----:B------:R-:W-:Y:S01]  /*0690*/  NOP ;  /* 0x0000000000007918 */ /* 0x000fe20000000000 */
[----:B--2---:R-:W-:-:S13]  /*06a0*/  ISETP.NE.AND P0, PT, R2, 0x1, PT ;  /* 0x000000010200780c */ /* 0x004fda0003f05270 */
[----:B------:R-:W-:Y:S05]  /*06b0*/  @P0 BRA `(.L_x_10) ;  /* 0x0000000000500947 */ /* 0x000fea0003800000 */
[----:B-1----:R-:W1:Y:S01]  /*06c0*/  S2UR UR4, SR_CgaCtaId ;  /* 0x00000000000479c3 */ /* 0x002e620000008800 */
        /* <DEDUP_REMOVED lines=12> */
[----:B-1----:R2:W1:Y:S01]  /*0790*/  SYNCS.EXCH.64 URZ, [UR4+0x30], UR8 ;  /* 0x0000300804ff75b2 */ /* 0x0024620008000100 */
[----:B------:R2:W1:Y:S01]  /*07a0*/  SYNCS.EXCH.64 URZ, [UR4+0x48], UR6 ;  /* 0x0000480604ff75b2 */ /* 0x0004620008000100 */
[----:B------:R2:W1:Y:S01]  /*07b0*/  SYNCS.EXCH.64 URZ, [UR4+0x38], UR8 ;  /* 0x0000380804ff75b2 */ /* 0x0004620008000100 */
[----:B------:R2:W1:Y:S01]  /*07c0*/  SYNCS.EXCH.64 URZ, [UR4+0x50], UR6 ;  /* 0x0000500604ff75b2 */ /* 0x0004620008000100 */
[----:B------:R2:W1:Y:S01]  /*07d0*/  SYNCS.EXCH.64 URZ, [UR4+0x40], UR8 ;  /* 0x0000400804ff75b2 */ /* 0x0004620008000100 */
[----:B------:R2:W1:Y:S02]  /*07e0*/  SYNCS.EXCH.64 URZ, [UR4+0x58], UR6 ;  /* 0x0000580604ff75b2 */ /* 0x0004640008000100 */
[----:B--2---:R-:W-:Y:S01]  /*07f0*/  NOP ;  /* 0x0000000000007918 */ /* 0x004fe20000000000 */
.L_x_10:
[----:B------:R-:W2:Y:S01]  /*0800*/  SHFL.IDX PT, R2, R85, RZ, 0x1f ;  /* 0x00001fff55027589 */ /* 0x000ea200000e0000 */
[----:B------:R-:W-:Y:S01]  /*0810*/  NOP ;  /* 0x0000000000007918 */ /* 0x000fe20000000000 */
[----:B--2---:R-:W-:-:S13]  /*0820*/  ISETP.NE.AND P0, PT, R2, 0x3, PT ;  /* 0x000000030200780c */ /* 0x004fda0003f05270 */
[----:B------:R-:W-:Y:S05]  /*0830*/  @P0 BRA `(.L_x_11) ;  /* 0x0000000000300947 */ /* 0x000fea0003800000 */
[----:B-1----:R-:W1:Y:S01]  /*0840*/  S2UR UR6, SR_CgaCtaId ;  /* 0x00000000000679c3 */ /* 0x002e620000008800 */
[----:B------:R-:W-:Y:S01]  /*0850*/  UMOV UR4, 0x400 ;  /* 0x0000040000047882 */ /* 0x000fe20000000000 */
[----:B------:R-:W-:Y:S01]  /*0860*/  UMOV UR5, 0x20 ;  /* 0x0000002000057882 */ /* 0x000fe20000000000 */
[----:B------:R-:W-:Y:S01]  /*0870*/  ELECT P0, URZ, PT ;  /* 0x0000000000ff782f */ /* 0x000fe20003800000 */
[----:B-1----:R-:W-:Y:S02]  /*0880*/  ULEA UR6, UR6, UR4, 0x18 ;  /* 0x0000000406067291 */ /* 0x002fe4000f8ec0ff */
[----:B------:R-:W-:-:S04]  /*0890*/  UIADD3 UR4, UPT, UPT, -UR5, 0x100000, URZ ;  /* 0x0010000005047890 */ /* 0x000fc8000fffe1ff */
[----:B------:R-:W-:Y:S02]  /*08a0*/  USHF.L.U32 UR5, UR4, 0xb, URZ ;  /* 0x0000000b04057899 */ /* 0x000fe400080006ff */
[----:B------:R-:W-:Y:S01]  /*08b0*/  USHF.L.U32 UR4, UR4, 0x1, URZ ;  /* 0x0000000104047899 */ /* 0x000fe200080006ff */
[----:B------:R-:W1:Y:S11]  /*08c0*/  FENCE.VIEW.ASYNC.S ;  /* 0x00000000000073c6 */ /* 0x000e760000000000 */
[----:B-1----:R2:W1:Y:S01]  /*08d0*/  SYNCS.EXCH.64 URZ, [UR6+0x60], UR4 ;  /* 0x0000600406ff75b2 */ /* 0x0024620008000100 */
[----:B------:R2:W1:Y:S02]  /*08e0*/  SYNCS.EXCH.64 URZ, [UR6+0x68], UR4 ;  /* 0x0000680406ff75b2 */ /* 0x0004640008000100 */
[----:B--2---:R-:W-:Y:S01]  /*08f0*/  NOP ;  /* 0x0000000000007918 */ /* 0x004fe20000000000 */
.L_x_11:
[----:B------:R-:W2:Y:S01]  /*0900*/  SHFL.IDX PT, R2, R85, RZ, 0x1f ;  /* 0x00001fff55027589 */ /* 0x000ea200000e0000 */
[----:B------:R-:W-:Y:S01]  /*0910*/  NOP ;  /* 0x0000000000007918 */ /* 0x000fe20000000000 */
[----:B--2---:R-:W-:-:S13]  /*0920*/  ISETP.NE.AND P0, PT, R2, 0x4, PT ;  /* 0x000000040200780c */ /* 0x004fda0003f05270 */
[----:B------:R-:W-:Y:S05]  /*0930*/  @P0 BRA `(.L_x_12) ;  /* 0x00000000004c0947 */ /* 0x000fea0003800000 */
[----:B-1----:R-:W1:Y:S01]  /*0940*/  S2UR UR6, SR_CgaCtaId ;  /* 0x00000000000679c3 */ /* 0x002e620000008800 */
[----:B------:R-:W-:Y:S01]  /*0950*/  UMOV UR4, 0x1e0 ;  /* 0x000001e000047882 */ /* 0x000fe20000000000 */
[----:B------:R-:W-:Y:S01]  /*0960*/  UMOV UR5, 0x400 ;  /* 0x0000040000057882 */ /* 0x000fe20000000000 */
[----:B------:R-:W-:Y:S01]  /*0970*/  USEL UR4, UR4, 0x1a0, UP3 ;  /* 0x000001a004047887 */ /* 0x000fe20009800000 */
[----:B------:R-:W-:Y:S01]  /*0980*/  UMOV UR8, 0x1 ;  /* 0x0000000100087882 */ /* 0x000fe20000000000 */
[----:B------:R-:W-:Y:S01]  /*0990*/  ELECT P0, URZ, PT ;  /* 0x0000000000ff782f */ /* 0x000fe20003800000 */
[----:B------:R-:W-:-:S04]  /*09a0*/  UIADD3 UR8, UPT, UPT, -UR8, 0x100000, URZ ;  /* 0x0010000008087890 */ /* 0x000fc8000fffe1ff */
[----:B------:R-:W-:Y:S02]  /*09b0*/  USHF.L.U32 UR9, UR8, 0xb, URZ ;  /* 0x0000000b08097899 */ /* 0x000fe400080006ff */
[----:B------:R-:W-:Y:S02]  /*09c0*/  USHF.L.U32 UR8, UR8, 0x1, URZ ;  /* 0x0000000108087899 */ /* 0x000fe400080006ff */
[----:B-1----:R-:W-:Y:S02]  /*09d0*/  ULEA UR6, UR6, UR5, 0x18 ;  /* 0x0000000506067291 */ /* 0x002fe4000f8ec0ff */
[----:B------:R-:W-:-:S04]  /*09e0*/  UIADD3 UR4, UPT, UPT, -UR4, 0x100000, URZ ;  /* 0x0010000004047890 */ /* 0x000fc8000fffe1ff */
[----:B------:R-:W-:Y:S02]  /*09f0*/  USHF.L.U32 UR5, UR4, 0xb, URZ ;  /* 0x0000000b04057899 */ /* 0x000fe400080006ff */
[----:B------:R-:W-:Y:S01]  /*0a00*/  USHF.L.U32 UR4, UR4, 0x1, URZ ;  /* 0x0000000104047899 */ /* 0x000fe200080006ff */
[----:B------:R-:W1:Y:S03]  /*0a10*/  FENCE.VIEW.ASYNC.S ;  /* 0x00000000000073c6 */ /* 0x000e660000000000 */
[----:B-1----:R2:W1:Y:S08]  /*0a20*/  SYNCS.EXCH.64 URZ, [UR6+0x70], UR8 ;  /* 0x0000700806ff75b2 */ /* 0x0024700008000100 */
[----:B------:R2:W1:Y:S01]  /*0a30*/  SYNCS.EXCH.64 URZ, [UR6+0x80], UR4 ;  /* 0x0000800406ff75b2 */ /* 0x0004620008000100 */
[----:B------:R2:W1:Y:S01]  /*0a40*/  SYNCS.EXCH.64 URZ, [UR6+0x78], UR8 ;  /* 0x0000780806ff75b2 */ /* 0x0004620008000100 */
[----:B------:R2:W1:Y:S02]  /*0a50*/  SYNCS.EXCH.64 URZ, [UR6+0x88], UR4 ;  /* 0x0000880406ff75b2 */ /* 0x0004640008000100 */
[----:B--2---:R-:W-:Y:S01]  /*0a60*/  NOP ;  /* 0x0000000000007918 */ /* 0x004fe20000000000 */
.L_x_12:
        /* <DEDUP_REMOVED lines=22> */
[----:B------:R2:W1:Y:S01]  /*0bd0*/  SYNCS.EXCH.64 URZ, [UR4+0xc0], UR6 ;  /* 0x0000c00604ff75b2 */ /* 0x0004620008000100 */
[----:B------:R2:W1:Y:S01]  /*0be0*/  SYNCS.EXCH.64 URZ, [UR4+0xa8], UR8 ;  /* 0x0000a80804ff75b2 */ /* 0x0004620008000100 */
[----:B------:R2:W1:Y:S02]  /*0bf0*/  SYNCS.EXCH.64 URZ, [UR4+0xc8], UR6 ;  /* 0x0000c80604ff75b2 */ /* 0x0004640008000100 */
[----:B--2---:R-:W-:Y:S01]  /*0c00*/  NOP ;  /* 0x0000000000007918 */ /* 0x004fe20000000000 */
.L_x_13:
[----:B------:R-:W2:Y:S01]  /*0c10*/  SHFL.IDX PT, R2, R85, RZ, 0x1f ;  /* 0x00001fff55027589 */ /* 0x000ea200000e0000 */
[----:B------:R-:W-:Y:S01]  /*0c20*/  NOP ;  /* 0x0000000000007918 */ /* 0x000fe20000000000 */
[----:B--2---:R-:W-:-:S13]  /*0c30*/  ISETP.NE.AND P0, PT, R2, 0x3, PT ;  /* 0x000000030200780c */ /* 0x004fda0003f05270 */
[----:B------:R-:W-:Y:S05]  /*0c40*/  @P0 BRA `(.L_x_14) ;  /* 0x0000000000380947 */ /* 0x000fea0003800000 */
[----:B------:R-:W2:Y:S01]  /*0c50*/  S2UR UR5, SR_CgaCtaId ;  /* 0x00000000000579c3 */ /* 0x000ea20000008800 */
[----:B-1----:R-:W-:Y:S01]  /*0c60*/  UMOV UR4, 0x400 ;  /* 0x0000040000047882 */ /* 0x002fe20000000000 */
[----:B------:R-:W-:Y:S01]  /*0c70*/  UMOV UR6, 0x20 ;  /* 0x0000002000067882 */ /* 0x000fe20000000000 */
[----:B------:R-:W-:Y:S01]  /*0c80*/  ELECT P0, URZ, PT ;  /* 0x0000000000ff782f */ /* 0x000fe20003800000 */
[----:B------:R-:W-:-:S04]  /*0c90*/  UIADD3 UR6, UPT, UPT, -UR6, 0x100000, URZ ;  /* 0x0010000006067890 */ /* 0x000fc8000fffe1ff */
[----:B------:R-:W-:Y:S02]  /*0ca0*/  USHF.L.U32 UR7, UR6, 0xb, URZ ;  /* 0x0000000b06077899 */ /* 0x000fe400080006ff */
[----:B------:R-:W-:Y:S02]  /*0cb0*/  USHF.L.U32 UR6, UR6, 0x1, URZ ;  /* 0x0000000106067899 */ /* 0x000fe400080006ff */
[----:B--2---:R-:W-:Y:S01]  /*0cc0*/  ULEA UR4, UR5, UR4, 0x18 ;  /* 0x0000000405047291 */ /* 0x004fe2000f8ec0ff */
[----:B------:R-:W1:Y:S11]  /*0cd0*/  FENCE.VIEW.ASYNC.S ;  /* 0x00000000000073c6 */ /* 0x000e760000000000 */
[----:B-1----:R2:W1:Y:S01]  /*0ce0*/  SYNCS.EXCH.64 URZ, [UR4+0xd0], UR6 ;  /* 0x0000d00604ff75b2 */ /* 0x0024620008000100 */
[----:B------:R2:W1:Y:S01]  /*0cf0*/  SYNCS.EXCH.64 URZ, [UR4+0xe0], UR6 ;  /* 0x0000e00604ff75b2 */ /* 0x0004620008000100 */
[----:B------:R2:W1:Y:S01]  /*0d00*/  SYNCS.EXCH.64 URZ, [UR4+0xd8], UR6 ;  /* 0x0000d80604ff75b2 */ /* 0x0004620008000100 */
[----:B------:R2:W1:Y:S02]  /*0d10*/  SYNCS.EXCH.64 URZ, [UR4+0xe8], UR6 ;  /* 0x0000e80604ff75b2 */ /* 0x0004640008000100 */
[----:B--2---:R-:W-:Y:S01]  /*0d20*/  NOP ;  /* 0x0000000000007918 */ /* 0x004fe20000000000 */
.L_x_14:
[----:B-1----:R-:W1:Y:S01]  /*0d30*/  LDCU UR4, c[0x0][0x36c] ;  /* 0x00006d80ff0477ac */ /* 0x002e620008000800 */
[----:B------:R-:W-:Y:S01]  /*0d40*/  ISETP.NE.OR P3, PT, R0, 0x2, !P3 ;  /* 0x000000020000780c */ /* 0x000fe20005f65670 */
[----:B------:R-:W-:Y:S01]  /*0d50*/  NOP ;  /* 0x0000000000007918 */ /* 0x000fe20000000000 */
[----:B------:R-:W-:Y:S01]  /*0d60*/  LOP3.LUT R0, R91, 0x1f, RZ, 0xc0, !PT ;  /* 0x0000001f5b007812 */ /* 0x000fe200078ec0ff */
[----:B------:R-:W-:Y:S02]  /*0d70*/  UISETP.NE.AND UP4, UPT, UR22, URZ, UPT ;  /* 0x000000ff1600728c */ /* 0x000fe4000bf85270 */
[----:B-1----:R-:W-:-:S09]  /*0d80*/  UISETP.EQ.U32.AND UP5, UPT, UR4, 0x1, UPT ;  /* 0x000000010400788c */ /* 0x002fd2000bfa2070 */
[----:B------:R-:W-:Y:S05]  /*0d90*/  BRA.U !UP5, `(.L_x_15) ;  /* 0x000000010d087547 */ /* 0x000fea000b800000 */
[----:B---34-:R-:W-:Y:S01]  /*0da0*/  UCGABAR_ARV ;  /* 0x00000000000079c7 */ /* 0x018fe20008000000 */
[----:B------:R-:W-:Y:S05]  /*0db0*/  BRA `(.L_x_16) ;  /* 0x0000000000047947 */ /* 0x000fea0003800000 */
.L_x_15:
[----:B---34-:R-:W-:Y:S01]  /*0dc0*/  NOP ;  /* 0x0000000000007918 */ /* 0x018fe20000000000 */
.L_x_16:
[----:B------:R-:W1:Y:S01]  /*0dd0*/  S2UR UR7, SR_CTAID.X ;  /* 0x00000000000779c3 */ /* 0x000e620000002500 */
[----:B------:R-:W-:-:S05]  /*0de0*/  CS2R.32 R87, SR_CgaSize ;  /* 0x0000000000577805 */ /* 0x000fca0000008a00 */
[----:B------:R-:W-:-:S05]  /*0df0*/  IMAD R87, R87, -0xa0, RZ ;  /* 0xffffff6057577824 */ /* 0x000fca00078e02ff */
[----:B------:R-:W-:-:S14]  /*0e00*/  R2UR UR5, R87 ;  /* 0x00000000570572ca */ /* 0x000fdc00000e0000 */
[----:B------:R-:W2:Y:S01]  /*0e10*/  LDCU UR5, c[0x0][UR5+0x2b0] ;  /* 0x00005600050577ac */ /* 0x000ea20008000800 */
[----:B------:R-:W-:-:S05]  /*0e20*/  CS2R.32 R87, SR_CgaSize ;  /* 0x0000000000577805 */ /* 0x000fca0000008a00 */
[----:B------:R-:W-:-:S05]  /*0e30*/  IMAD R87, R87, -0xa0, RZ ;  /* 0xffffff6057577824 */ /* 0x000fca00078e02ff */
[----:B------:R-:W-:-:S14]  /*0e40*/  R2UR UR4, R87 ;  /* 0x00000000570472ca */ /* 0x000fdc00000e0000 */
[----:B------:R-:W3:Y:S01]  /*0e50*/  LDCU UR4, c[0x0][UR4+0x2b4] ;  /* 0x00005680040477ac */ /* 0x000ee20008000800 */
[----:B------:R-:W4:Y:S01]  /*0e60*/  S2UR UR8, SR_CTAID.Y ;  /* 0x00000000000879c3 */ /* 0x000f220000002600 */
[----:B------:R-:W-:-:S05]  /*0e70*/  CS2R.32 R87, SR_CgaSize ;  /* 0x0000000000577805 */ /* 0x000fca0000008a00 */
[----:B------:R-:W-:-:S05]  /*0e80*/  IMAD R87, R87, -0xa0, RZ ;  /* 0xffffff6057577824 */ /* 0x000fca00078e02ff */
[----:B------:R-:W-:-:S14]  /*0e90*/  R2UR UR9, R87 ;  /* 0x00000000570972ca */ /* 0x000fdc00000e0000 */
[----:B------:R-:W3:Y:S01]  /*0ea0*/  LDCU UR9, c[0x0][UR9+0x2a0] ;  /* 0x00005400090977ac */ /* 0x000ee20008000800 */
[----:B------:R-:W-:-:S05]  /*0eb0*/  CS2R.32 R87, SR_CgaSize ;  /* 0x0000000000577805 */ /* 0x000fca0000008a00 */
[----:B------:R-:W-:-:S05]  /*0ec0*/  IMAD R87, R87, -0xa0, RZ ;  /* 0xffffff6057577824 */ /* 0x000fca00078e02ff */
[----:B------:R-:W-:-:S14]  /*0ed0*/  R2UR UR10, R87 ;  /* 0x00000000570a72ca */ /* 0x000fdc00000e0000 */
[----:B------:R-:W3:Y:S01]  /*0ee0*/  LDCU UR10, c[0x0][UR10+0x2a4] ;  /* 0x000054800a0a77ac */ /* 0x000ee20008000800 */
[----:B------:R-:W3:Y:S01]  /*0ef0*/  S2UR UR11, SR_CgaCtaId ;  /* 0x00000000000b79c3 */ /* 0x000ee20000008800 */
[----:B------:R-:W3:Y:S01]  /*0f00*/  LDCU UR23, c[0x0][0xb24] ;  /* 0x00016480ff1777ac */ /* 0x000ee20008000800 */
[----:B------:R-:W3:Y:S01]  /*0f10*/  LDCU UR40, c[0x0][0xb24] ;  /* 0x00016480ff2877ac */ /* 0x000ee20008000800 */
[----:B-1----:R-:W-:-:S05]  /*0f20*/  I2FP.F32.U32 R3, UR7 ;  /* 0x0000000700037c45 */ /* 0x002fca0008201000 */
[----:B------:R-:W1:Y:S01]  /*0f30*/  S2UR UR36, SR_CTAID.Z ;  /* 0x00000000002479c3 */ /* 0x000e620000002700 */
[----:B------:R-:W1:Y:S01]  /*0f40*/  LDCU UR26, c[0x0][0xb30] ;  /* 0x00016600ff1a77ac */ /* 0x000e620008000800 */
[----:B--2---:R-:W-:Y:S01]  /*0f50*/  FMUL R3, R3, UR5 ;  /* 0x0000000503037c20 */ /* 0x004fe20008400000 */
[----:B------:R-:W-:Y:S01]  /*0f60*/  UMOV UR25, UR7 ;  /* 0x0000000700197c82 */ /* 0x000fe20008000000 */
[----:B----4-:R-:W-:Y:S01]  /*0f70*/  I2FP.F32.U32 R2, UR8 ;  /* 0x0000000800027c45 */ /* 0x010fe20008201000 */
[----:B------:R-:W-:-:S03]  /*0f80*/  UMOV UR30, UR8 ;  /* 0x00000008001e7c82 */ /* 0x000fc60008000000 */
[----:B------:R-:W2:Y:S01]  /*0f90*/  F2I.U32.TRUNC.NTZ R3, R3 ;  /* 0x0000000300037305 */ /* 0x000ea2000020f000 */
[----:B---3--:R-:W-:Y:S01]  /*0fa0*/  UISETP.GE.AND UP2, UPT, UR23, 0x1, UPT ;  /* 0x000000011700788c */ /* 0x008fe2000bf46270 */
[----:B------:R-:W-:Y:S01]  /*0fb0*/  FMUL R2, R2, UR4 ;  /* 0x0000000402027c20 */ /* 0x000fe20008400000 */
[----:B------:R-:W-:-:S05]  /*0fc0*/  USHF.L.U32 UR28, UR11, 0xc, URZ ;  /* 0x0000000c0b1c7899 */ /* 0x000fca00080006ff */
[----:B------:R-:W3:Y:S01]  /*0fd0*/  F2I.U32.TRUNC.NTZ R2, R2 ;  /* 0x0000000200027305 */ /* 0x000ee2000020f000 */
[----:B--2---:R-:W-:Y:S02]  /*0fe0*/  R2UR UR4, R3 ;  /* 0x00000000030472ca */ /* 0x004fe400000e0000 */
[----:B---3--:R-:W-:Y:S02]  /*0ff0*/  R2UR UR6, R2 ;  /* 0x00000000020672ca */ /* 0x008fe400000e0000 */
[----:B------:R-:W-:-:S09]  /*1000*/  PRMT R2, RZ, 0x7610, R2 ;  /* 0x00007610ff027816 */ /* 0x000fd20000000002 */
[----:B------:R-:W-:-:S04]  /*1010*/  UIADD3 UR5, UPT, UPT, -UR4, URZ, URZ ;  /* 0x000000ff04057290 */ /* 0x000fc8000fffe1ff */
[----:B------:R-:W-:Y:S02]  /*1020*/  UIMAD UR5, UR9, UR5, UR7 ;  /* 0x00000005090572a4 */ /* 0x000fe4000f8e0207 */
[----:B------:R-:W-:-:S04]  /*1030*/  UIADD3 UR4, UPT, UPT, -UR6, URZ, URZ ;  /* 0x000000ff06047290 */ /* 0x000fc8000fffe1ff */
[----:B------:R-:W-:Y:S01]  /*1040*/  IMAD.U32 R87, RZ, RZ, UR5 ;  /* 0x00000005ff577e24 */ /* 0x000fe2000f8e00ff */
[----:B------:R-:W-:-:S06]  /*1050*/  UIMAD UR4, UR10, UR4, UR8 ;  /* 0x000000040a0472a4 */ /* 0x000fcc000f8e0208 */
[----:B------:R-:W-:Y:S01]  /*1060*/  IMAD.U32 R86, RZ, RZ, UR4 ;  /* 0x00000004ff567e24 */ /* 0x000fe2000f8e00ff */
[----:B-1----:R-:W-:Y:S06]  /*1070*/  BRA.U UP4, `(.L_x_17) ;  /* 0x00000001042c7547 */ /* 0x002fec000b800000 */
[----:B------:R-:W-:Y:S02]  /*1080*/  R2UR UR5, R86 ;  /* 0x00000000560572ca */ /* 0x000fe400000e0000 */
[----:B------:R-:W-:-:S11]  /*1090*/  R2UR UR4, R87 ;  /* 0x00000000570472ca */ /* 0x000fd600000e0000 */
[----:B------:R-:W-:Y:S02]  /*10a0*/  UISETP.NE.AND UP0, UPT, UR5, URZ, UPT ;  /* 0x000000ff0500728c */ /* 0x000fe4000bf05270 */
[----:B------:R-:W-:Y:S02]  /*10b0*/  UISETP.NE.AND UP1, UPT, UR5, 0x1, UPT ;  /* 0x000000010500788c */ /* 0x000fe4000bf25270 */
[----:B------:R-:W-:-:S04]  /*10c0*/  UISETP.EQ.OR UP0, UPT, UR4, URZ, !UP0 ;  /* 0x000000ff0400728c */ /* 0x000fc8000c702670 */
[----:B------:R-:W-:Y:S02]  /*10d0*/  USEL UR5, URZ, 0x1, !UP0 ;  /* 0x00000001ff057887 */ /* 0x000fe4000c000000 */
[----:B------:R-:W-:Y:S02]  /*10e0*/  UISETP.NE.AND UP0, UPT, UR4, URZ, UPT ;  /* 0x000000ff0400728c */ /* 0x000fe4000bf05270 */
[----:B------:R-:W-:-:S04]  /*10f0*/  USEL UR4, URZ, 0x2, UP1 ;  /* 0x00000002ff047887 */ /* 0x000fc80008800000 */
[----:B------:R-:W-:-:S04]  /*1100*/  USEL UR4, UR4, 0x2, UP0 ;  /* 0x0000000204047887 */ /* 0x000fc80008000000 */
[----:B------:R-:W-:-:S06]  /*1110*/  UIADD3 UR4, UPT, UPT, UR5, UR4, URZ ;  /* 0x0000000405047290 */ /* 0x000fcc000fffe0ff */
[----:B------:R-:W-:Y:S02]  /*1120*/  IMAD.U32 R2, RZ, RZ, UR4 ;  /* 0x00000004ff027e24 */ /* 0x000fe4000f8e00ff */
.L_x_17:
[----:B------:R-:W-:Y:S05]  /*1130*/  BRA.U !UP2, `(.L_x_18) ;  /* 0x000000010ad47547 */ /* 0x000fea000b800000 */
[----:B------:R-:W1:Y:S01]  /*1140*/  LDCU.128 UR12, c[0x0][0xb10] ;  /* 0x00016200ff0c77ac */ /* 0x000e620008000c00 */
[----:B------:R-:W2:Y:S01]  /*1150*/  LDCU UR6, c[0x0][0x370] ;  /* 0x00006e00ff0677ac */ /* 0x000ea20008000800 */
[----:B------:R-:W3:Y:S01]  /*1160*/  LDCU UR5, c[0x0][0x374] ;  /* 0x00006e80ff0577ac */ /* 0x000ee20008000800 */
[----:B------:R-:W4:Y:S01]  /*1170*/  LDCU UR24, c[0x0][0xb0c] ;  /* 0x00016180ff1877ac */ /* 0x000f220008000800 */
[----:B------:R-:W4:Y:S01]  /*1180*/  LDCU UR4, c[0x0][0xb20] ;  /* 0x00016400ff0477ac */ /* 0x000f220008000800 */
[----:B------:R-:W4:Y:S01]  /*1190*/  LDCU.64 UR8, c[0x0][0xb28] ;  /* 0x00016500ff0877ac */ /* 0x000f220008000a00 */
[----:B-1----:R-:W-:Y:S02]  /*11a0*/  UISETP.NE.AND UP0, UPT, UR14, 0x1, UPT ;  /* 0x000000010e00788c */ /* 0x002fe4000bf05270 */
[----:B---3--:R-:W-:Y:S02]  /*11b0*/  UIMAD.WIDE.U32 UR10, UR5, UR15, URZ ;  /* 0x0000000f050a72a5 */ /* 0x008fe4000f8e00ff */
[----:B--2---:R-:W-:-:S02]  /*11c0*/  UIMAD.WIDE.U32 UR18, UR6, UR12, URZ ;  /* 0x0000000c061272a5 */ /* 0x004fc4000f8e00ff */
[----:B----4-:R-:W-:Y:S02]  /*11d0*/  UISETP.NE.AND UP1, UPT, UR24, 0x1, UPT ;  /* 0x000000011800788c */ /* 0x010fe4000bf25270 */
[----:B------:R-:W-:Y:S01]  /*11e0*/  UISETP.NE.AND UP2, UPT, UR23, 0x1, UPT ;  /* 0x000000011700788c */ /* 0x000fe2000bf45270 */
[----:B------:R-:W-:Y:S02]  /*11f0*/  UMOV UR10, UR11 ;  /* 0x0000000b000a7c82 */ /* 0x000fe40008000000 */
[----:B------:R-:W-:Y:S01]  /*1200*/  UMOV UR18, UR19 ;  /* 0x0000001300127c82 */ /* 0x000fe20008000000 */
[----:B------:R-:W-:Y:S02]  /*1210*/  @UP0 USHF.R.U32.HI UR5, URZ, UR4, UR10 ;  /* 0x00000004ff050299 */ /* 0x000fe4000801160a */
[----:B------:R-:W-:Y:S02]  /*1220*/  UIMAD.WIDE.U32 UR20, UR30, UR15, URZ ;  /* 0x0000000f1e1472a5 */ /* 0x000fe4000f8e00ff */
[----:B------:R-:W-:-:S02]  /*1230*/  UIMAD.WIDE.U32 UR10, UR5, UR8, URZ ;  /* 0x00000008050a72a5 */ /* 0x000fc4000f8e00ff */
[----:B------:R-:W-:Y:S02]  /*1240*/  @UP1 USHF.R.U32.HI UR6, URZ, UR13, UR18 ;  /* 0x0000000dff061299 */ /* 0x000fe40008011612 */
[----:B------:R-:W-:Y:S02]  /*1250*/  UIMAD.WIDE.U32 UR16, UR25, UR12, URZ ;  /* 0x0000000c191072a5 */ /* 0x000fe4000f8e00ff */
[----:B------:R-:W-:Y:S01]  /*1260*/  UIMAD.WIDE.U32 UR18, UR6, UR8, URZ ;  /* 0x00000008061272a5 */ /* 0x000fe2000f8e00ff */
[----:B------:R-:W-:Y:S01]  /*1270*/  UMOV UR20, UR21 ;  /* 0x0000001500147c82 */ /* 0x000fe20008000000 */
[----:B------:R-:W-:Y:S01]  /*1280*/  UMOV UR10, UR11 ;  /* 0x0000000b000a7c82 */ /* 0x000fe20008000000 */
[----:B------:R-:W-:Y:S02]  /*1290*/  USHF.R.U32.HI UR20, URZ, UR4, UR20 ;  /* 0x00000004ff147299 */ /* 0x000fe40008011614 */
[----:B------:R-:W-:Y:S02]  /*12a0*/  @UP2 USHF.R.U32.HI UR5, URZ, UR9, UR10 ;  /* 0x00000009ff052299 */ /* 0x000fe4000801160a */
[----:B------:R-:W-:Y:S01]  /*12b0*/  UMOV UR7, UR19 ;  /* 0x0000001300077c82 */ /* 0x000fe20008000000 */
[----:B------:R-:W-:Y:S01]  /*12c0*/  UMOV UR16, UR17 ;  /* 0x0000001100107c82 */ /* 0x000fe20008000000 */
[----:B------:R-:W-:-:S02]  /*12d0*/  @UP2 USHF.R.U32.HI UR6, URZ, UR9, UR7 ;  /* 0x00000009ff062299 */ /* 0x000fc40008011607 */
[----:B------:R-:W-:Y:S02]  /*12e0*/  USHF.R.U32.HI UR16, URZ, UR13, UR16 ;  /* 0x0000000dff107299 */ /* 0x000fe40008011610 */
[----:B------:R-:W-:Y:S02]  /*12f0*/  USEL UR4, UR30, UR20, !UP0 ;  /* 0x000000141e047287 */ /* 0x000fe4000c000000 */
[----:B------:R-:W-:Y:S02]  /*1300*/  UIMAD UR7, UR5, UR23, URZ ;  /* 0x00000017050772a4 */ /* 0x000fe4000f8e02ff */
[----:B------:R-:W-:Y:S02]  /*1310*/  USEL UR5, UR25, UR16, !UP1 ;  /* 0x0000001019057287 */ /* 0x000fe4000c800000 */
[----:B------:R-:W-:Y:S02]  /*1320*/  UIMAD UR12, UR6, UR23, URZ ;  /* 0x00000017060c72a4 */ /* 0x000fe4000f8e02ff */
[----:B------:R-:W-:-:S02]  /*1330*/  UISETP.GE.AND UP0, UPT, UR4, UR7, UPT ;  /* 0x000000070400728c */ /* 0x000fc4000bf06270 */
[----:B------:R-:W-:Y:S02]  /*1340*/  UIMAD.WIDE.U32 UR10, UR4, UR8, URZ ;  /* 0x00000008040a72a5 */ /* 0x000fe4000f8e00ff */
[----:B------:R-:W-:Y:S02]  /*1350*/  UISETP.GE.OR UP0, UPT, UR5, UR12, UP0 ;  /* 0x0000000c0500728c */ /* 0x000fe40008706670 */
[----:B------:R-:W-:Y:S02]  /*1360*/  UIMAD.WIDE.U32 UR12, UR5, UR8, URZ ;  /* 0x00000008050c72a5 */ /* 0x000fe4000f8e00ff */
[----:B------:R-:W-:Y:S01]  /*1370*/  UIADD3 UR10, UPT, UPT, -UR4, URZ, URZ ;  /* 0x000000ff040a7290 */ /* 0x000fe2000fffe1ff */
[----:B------:R-:W-:Y:S01]  /*1380*/  UMOV UR8, UR11 ;  /* 0x0000000b00087c82 */ /* 0x000fe20008000000 */
[----:B------:R-:W-:Y:S02]  /*1390*/  UIADD3 UR11, UPT, UPT, -UR5, URZ, URZ ;  /* 0x000000ff050b7290 */ /* 0x000fe4000fffe1ff */
[----:B------:R-:W-:-:S03]  /*13a0*/  USHF.R.U32.HI UR8, URZ, UR9, UR8 ;  /* 0x00000009ff087299 */ /* 0x000fc60008011608 */
[----:B------:R-:W-:Y:S01]  /*13b0*/  @!UP0 UMOV UR7, UR13 ;  /* 0x0000000d00078c82 */ /* 0x000fe20008000000 */
[----:B------:R-:W-:Y:S02]  /*13c0*/  UIMAD UR30, UR14, UR10, UR30 ;  /* 0x0000000a0e1e72a4 */ /* 0x000fe4000f8e021e */
[----:B------:R-:W-:Y:S02]  /*13d0*/  USEL UR8, UR4, UR8, !UP2 ;  /* 0x0000000804087287 */ /* 0x000fe4000d000000 */
[----:B------:R-:W-:Y:S02]  /*13e0*/  @!UP0 USHF.R.U32.HI UR7, URZ, UR9, UR7 ;  /* 0x00000009ff078299 */ /* 0x000fe40008011607 */
[----:B------:R-:W-:Y:S02]  /*13f0*/  UIADD3 UR9, UPT, UPT, -UR8, URZ, URZ ;  /* 0x000000ff08097290 */ /* 0x000fe4000fffe1ff */
[----:B------:R-:W-:Y:S02]  /*1400*/  @!UP0 USEL UR7, UR5, UR7, !UP2 ;  /* 0x0000000705078287 */ /* 0x000fe4000d000000 */
[----:B------:R-:W-:-:S02]  /*1410*/  UIMAD UR9, UR23, UR9, UR4 ;  /* 0x00000009170972a4 */ /* 0x000fc4000f8e0204 */
[----:B------:R-:W-:Y:S02]  /*1420*/  @!UP0 UIADD3 UR8, UPT, UPT, UR8, -UR7, URZ ;  /* 0x8000000708088290 */ /* 0x000fe4000fffe0ff */
[----:B------:R-:W-:Y:S02]  /*1430*/  @!UP0 UIMAD UR6, UR9, UR6, UR7 ;  /* 0x00000006090682a4 */ /* 0x000fe4000f8e0207 */
[----:B------:R-:W-:Y:S02]  /*1440*/  @!UP0 UIMAD UR4, UR8, UR23, UR5 ;  /* 0x00000017080482a4 */ /* 0x000fe4000f8e0205 */
[----:B------:R-:W-:Y:S02]  /*1450*/  UIMAD UR25, UR24, UR11, UR25 ;  /* 0x0000000b181972a4 */ /* 0x000fe4000f8e0219 */
[----:B------:R-:W-:Y:S01]  /*1460*/  UIMAD UR30, UR4, UR14, UR30 ;  /* 0x0000000e041e72a4 */ /* 0x000fe2000f8e021e */
[----:B------:R-:W-:Y:S02]  /*1470*/  @!UP0 UMOV UR5, UR6 ;  /* 0x0000000600058c82 */ /* 0x000fe40008000000 */
[----:B------:R-:W-:-:S12]  /*1480*/  UIMAD UR25, UR5, UR24, UR25 ;  /* 0x00000018051972a4 */ /* 0x000fd8000f8e0219 */
.L_x_18:
[----:B------:R-:W-:Y:S02]  /*1490*/  UISETP.NE.AND UP1, UPT, UR26, 0x1, UPT ;  /* 0x000000011a00788c */ /* 0x000fe4000bf25270 */
[----:B------:R-:W-:Y:S02]  /*14a0*/  UISETP.NE.AND UP0, UPT, UR22, 0x2, UPT ;  /* 0x000000021600788c */ /* 0x000fe4000bf05270 */
[----:B------:R-:W-:-:S05]  /*14b0*/  ULOP3.LUT UR28, UR28, 0x1000, URZ, 0xc0, !UPT ;  /* 0x000010001c1c7892 */ /* 0x000fca000f8ec0ff */
[----:B------:R-:W-:Y:S07]  /*14c0*/  BRA.U UP1, `(.L_x_19) ;  /* 0x0000000101447547 */ /* 0x000fee000b800000 */
[----:B------:R-:W1:Y:S01]  /*14d0*/  LDCU.128 UR8, c[0x0][0xb10] ;  /* 0x00016200ff0877ac */ /* 0x000e620008000c00 */
[----:B------:R-:W2:Y:S01]  /*14e0*/  LDCU UR12, c[0x0][0xb0c] ;  /* 0x00016180ff0c77ac */ /* 0x000ea20008000800 */
[----:B------:R-:W3:Y:S01]  /*14f0*/  LDCU UR13, c[0x0][0xb20] ;  /* 0x00016400ff0d77ac */ /* 0x000ee20008000800 */
[----:B-1----:R-:W-:Y:S02]  /*1500*/  UIMAD.WIDE.U32 UR6, UR25, UR8, URZ ;  /* 0x00000008190672a5 */ /* 0x002fe4000f8e00ff */
[----:B------:R-:W-:Y:S02]  /*1510*/  UIMAD.WIDE.U32 UR4, UR30, UR11, URZ ;  /* 0x0000000b1e0472a5 */ /* 0x000fe4000f8e00ff */
[----:B--2---:R-:W-:Y:S02]  /*1520*/  UISETP.NE.AND UP2, UPT, UR12, 0x1, UPT ;  /* 0x000000010c00788c */ /* 0x004fe4000bf45270 */
[----:B------:R-:W-:Y:S01]  /*1530*/  UISETP.NE.AND UP1, UPT, UR10, 0x1, UPT ;  /* 0x000000010a00788c */ /* 0x000fe2000bf25270 */
[----:B------:R-:W-:-:S02]  /*1540*/  UMOV UR6, UR7 ;  /* 0x0000000700067c82 */ /* 0x000fc40008000000 */
[----:B------:R-:W-:Y:S01]  /*1550*/  UMOV UR4, UR5 ;  /* 0x0000000500047c82 */ /* 0x000fe20008000000 */
[----:B------:R-:W-:Y:S02]  /*1560*/  USHF.R.U32.HI UR6, URZ, UR9, UR6 ;  /* 0x00000009ff067299 */ /* 0x000fe40008011606 */
[----:B---3--:R-:W-:Y:S02]  /*1570*/  USHF.R.U32.HI UR4, URZ, UR13, UR4 ;  /* 0x0000000dff047299 */ /* 0x008fe40008011604 */
[----:B------:R-:W-:Y:S02]  /*1580*/  USEL UR5, UR25, UR6, !UP2 ;  /* 0x0000000619057287 */ /* 0x000fe4000d000000 */
[----:B------:R-:W-:-:S04]  /*1590*/  USEL UR4, UR30, UR4, !UP1 ;  /* 0x000000041e047287 */ /* 0x000fc8000c800000 */
[----:B------:R-:W-:Y:S02]  /*15a0*/  UIADD3 UR6, UPT, UPT, UR5, -UR4, URZ ;  /* 0x8000000405067290 */ /* 0x000fe4000fffe0ff */
[----:B------:R-:W-:Y:S02]  /*15b0*/  UIADD3 UR4, UPT, UPT, -UR5, UR4, URZ ;  /* 0x0000000405047290 */ /* 0x000fe4000fffe1ff */
[----:B------:R-:W-:Y:S02]  /*15c0*/  UIMAD UR30, UR6, UR10, UR30 ;  /* 0x0000000a061e72a4 */ /* 0x000fe4000f8e021e */
[----:B------:R-:W-:-:S12]  /*15d0*/  UIMAD UR25, UR4, UR12, UR25 ;  /* 0x0000000c041972a4 */ /* 0x000fd8000f8e0219 */
.L_x_19:
[----:B------:R-:W-:Y:S05]  /*15e0*/  BRA.U !UP5, `(.L_x_20) ;  /* 0x000000010d0c7547 */ /* 0x000fea000b800000 */
[----:B------:R-:W-:Y:S01]  /*15f0*/  UCGABAR_WAIT ;  /* 0x0000000000007dc7 */ /* 0x000fe20008000000 */
[----:B------:R-:W-:Y:S01]  /*1600*/  CCTL.IVALL ;  /* 0x00000000ff00798f */ /* 0x000fe20002000000 */
[----:B------:R-:W-:Y:S05]  /*1610*/  BRA `(.L_x_21) ;  /* 0x0000000000047947 */ /* 0x000fea0003800000 */
.L_x_20:
[----:B------:R-:W-:Y:S06]  /*1620*/  BAR.SYNC.DEFER_BLOCKING 0x0 ;  /* 0x0000000000007b1d */ /* 0x000fec0000010000 */
.L_x_21:
[----:B------:R-:W-:Y:S05]  /*1630*/  BRA.U UP0, `(.L_x_22) ;  /* 0x0000001100a07547 */ /* 0x000fea000b800000 */
[----:B------:R-:W1:Y:S01]  /*1640*/  LDCU UR6, c[0x0][0x38c] ;  /* 0x00007180ff0677ac */ /* 0x000e620008000800 */
[----:B------:R-:W2:Y:S01]  /*1650*/  S2UR UR7, SR_CgaCtaId ;  /* 0x00000000000779c3 */ /* 0x000ea20000008800 */
[----:B------:R-:W-:Y:S01]  /*1660*/  PLOP3.LUT P1, PT, PT, PT, UP3, 0x80, 0x8 ;  /* 0x000000000008781c */ /* 0x000fe20003f2f038 */
[----:B------:R-:W-:Y:S01]  /*1670*/  IMAD.MOV.U32 R12, RZ, RZ, 0x1 ;  /* 0x00000001ff0c7424 */ /* 0x000fe200078e00ff */
[----:B------:R-:W-:Y:S01]  /*1680*/  UMOV UR13, 0x400 ;  /* 0x00000400000d7882 */ /* 0x000fe20000000000 */
[----:B------:R-:W-:Y:S01]  /*1690*/  UISETP.NE.AND UP1, UPT, UR22, URZ, UPT ;  /* 0x000000ff1600728c */ /* 0x000fe2000bf25270 */
[----:B------:R-:W-:Y:S02]  /*16a0*/  ISETP.EQ.OR P2, PT, R0, RZ, P3 ;  /* 0x000000ff0000720c */ /* 0x000fe40001f42670 */
[----:B------:R-:W-:Y:S02]  /*16b0*/  CS2R R10, SRZ ;  /* 0x00000000000a7805 */ /* 0x000fe4000001ff00 */
[----:B------:R-:W-:Y:S01]  /*16c0*/  PLOP3.LUT P1, PT, P1, PT, PT, 0x8, 0x80 ;  /* 0x000000000080781c */ /* 0x000fe20000f2e170 */
[----:B------:R-:W-:Y:S01]  /*16d0*/  IMAD.MOV.U32 R9, RZ, RZ, RZ ;  /* 0x000000ffff097224 */ /* 0x000fe200078e00ff */
[----:B------:R-:W3:Y:S01]  /*16e0*/  LDCU UR41, c[0x0][0x370] ;  /* 0x00006e00ff2977ac */ /* 0x000ee20008000800 */
[----:B------:R-:W-:Y:S01]  /*16f0*/  IMAD.MOV.U32 R8, RZ, RZ, 0x1 ;  /* 0x00000001ff087424 */ /* 0x000fe200078e00ff */
[----:B------:R-:W4:Y:S01]  /*1700*/  LDCU.64 UR26, c[0x0][0x348] ;  /* 0x00006900ff1a77ac */ /* 0x000f220008000a00 */
[----:B-1----:R-:W-:-:S02]  /*1710*/  UIADD3 UR5, UPT, UPT, UR6, 0x3f, URZ ;  /* 0x0000003f06057890 */ /* 0x002fc4000fffe0ff */
[----:B------:R-:W-:Y:S02]  /*1720*/  USHF.R.U32.HI UR45, URZ, 0x6, UR28 ;  /* 0x00000006ff2d7899 */ /* 0x000fe4000801161c */
[----:B------:R-:W-:Y:S02]  /*1730*/  USHF.R.S32.HI UR4, URZ, 0x1f, UR5 ;  /* 0x0000001fff047899 */ /* 0x000fe40008011405 */
[----:B------:R-:W-:Y:S02]  /*1740*/  UIADD3 UR46, UPT, UPT, UR6, 0x7e, URZ ;  /* 0x0000007e062e7890 */ /* 0x000fe4000fffe0ff */
[----:B------:R-:W-:Y:S02]  /*1750*/  ULEA.HI UR4, UR4, UR5, URZ, 0x6 ;  /* 0x0000000504047291 */ /* 0x000fe4000f8f30ff */
[----:B------:R-:W-:Y:S02]  /*1760*/  UIADD3 UR5, UPT, UPT, UR6, -0x1, URZ ;  /* 0xffffffff06057890 */ /* 0x000fe4000fffe0ff */
[----:B------:R-:W-:-:S02]  /*1770*/  USHF.R.S32.HI UR43, URZ, 0x6, UR4 ;  /* 0x00000006ff2b7899 */ /* 0x000fc40008011404 */
[----:B------:R-:W-:Y:S02]  /*1780*/  UISETP.GE.U32.AND UP2, UPT, UR5, -0x7f, UPT ;  /* 0xffffff810500788c */ /* 0x000fe4000bf46070 */
[----:B------:R-:W-:Y:S02]  /*1790*/  UISETP.LT.U32.AND UP0, UPT, UR43, 0x3, UPT ;  /* 0x000000032b00788c */ /* 0x000fe4000bf01070 */
[----:B--2---:R-:W-:Y:S02]  /*17a0*/  ULEA UR13, UR7, UR13, 0x18 ;  /* 0x0000000d070d7291 */ /* 0x004fe4000f8ec0ff */
[----:B------:R-:W-:Y:S02]  /*17b0*/  USEL UR42, UR43, 0x3, UP0 ;  /* 0x000000032b2a7887 */ /* 0x000fe40008000000 */
[----:B------:R-:W-:Y:S02]  /*17c0*/  ULEA UR29, UR28, UR13, 0x1 ;  /* 0x0000000d1c1d7291 */ /* 0x000fe4000f8e08ff */
[----:B------:R-:W-:-:S02]  /*17d0*/  UIADD3 UR21, UPT, UPT, UR42, -0x1, URZ ;  /* 0xffffffff2a157890 */ /* 0x000fc4000fffe0ff */
[----:B------:R-:W-:Y:S01]  /*17e0*/  @UP2 UIADD3 UR21, UPT, UPT, UR42, URZ, URZ ;  /* 0x000000ff2a152290 */ /* 0x000fe2000fffe0ff */
[----:B------:R-:W1:Y:S01]  /*17f0*/  LDCU UR39, c[0x0][0x374] ;  /* 0x00006e80ff2777ac */ /* 0x000e620008000800 */
[----:B------:R-:W-:Y:S02]  /*1800*/  USEL UR24, UR37, 0x2, UP1 ;  /* 0x0000000225187887 */ /* 0x000fe40008800000 */
[----:B------:R-:W-:Y:S02]  /*1810*/  UIADD3 UR29, UPT, UPT, UR29, 0x6400, URZ ;  /* 0x000064001d1d7890 */ /* 0x000fe4000fffe0ff */
[----:B------:R-:W-:Y:S02]  /*1820*/  UIADD3 UR44, UPT, UPT, UR43, -UR42, URZ ;  /* 0x8000002a2b2c7290 */ /* 0x000fe4000fffe0ff */
[----:B------:R-:W-:Y:S01]  /*1830*/  UIADD3 UR21, UPT, UPT, UR21, 0x1, URZ ;  /* 0x0000000115157890 */ /* 0x000fe2000fffe0ff */
[----:B---34-:R-:W-:-:S11]  /*1840*/  UMOV UR5, URZ ;  /* 0x000000ff00057c82 */ /* 0x018fd60008000000 */
.L_x_42:
[----:B------:R-:W2:Y:S02]  /*1850*/  S2UR UR4, SR_CgaCtaId ;  /* 0x00000000000479c3 */ /* 0x000ea40000008800 */
[----:B--2---:R-:W-:-:S09]  /*1860*/  UISETP.NE.AND UP0, UPT, UR4, URZ, UPT ;  /* 0x000000ff0400728c */ /* 0x004fd2000bf05270 */
[----:B-1----:R-:W-:Y:S05]  /*1870*/  BRA.U UP0, `(.L_x_23) ;  /* 0x0000000100287547 */ /* 0x002fea000b800000 */
[----:B------:R-:W-:Y:S02]  /*1880*/  LEA R0, R9, UR13, 0x3 ;  /* 0x0000000d09007c11 */ /* 0x000fe4000f8e18ff */
[----:B------:R-:W-:-:S04]  /*1890*/  SHF.L.U32 R3, R8, 0x1f, RZ ;  /* 0x0000001f08037819 */ /* 0x000fc800000006ff */
[----:B------:R-:W2:Y:S02]  /*18a0*/  SYNCS.PHASECHK.TRANS64.TRYWAIT P0, [R0+URZ+0xe0], R3 ;  /* 0x0000e003000075a7 */ /* 0x000ea400080011ff */
[----:B--2---:R-:W-:Y:S05]  /*18b0*/  @!P0 BRA `(.L_x_24) ;  /* 0x0000006000cc8947 */ /* 0x004fea0003800000 */
.L_x_121:
[----:B------:R3:W-:Y:S01]  /*18c0*/  SYNCS.ARRIVE.TRANS64.A1T0 RZ, [R0+URZ+0xd0], RZ ;  /* 0x0000d0ff00ff79a7 */ /* 0x0007e200081000ff */
[----:B------:R-:W-:-:S05]  /*18d0*/  VIADD R9, R9, 0x1 ;  /* 0x0000000109097836 */ /* 0x000fca0000000000 */
[----:B------:R-:W-:-:S04]  /*18e0*/  ISETP.NE.AND P0, PT, R9, 0x2, PT ;  /* 0x000000020900780c */ /* 0x000fc80003f05270 */
[----:B--2---:R-:W-:Y:S02]  /*18f0*/  SEL R3, RZ, 0x1, P0 ;  /* 0x00000001ff037807 */ /* 0x004fe40000000000 */
[----:B------:R-:W-:Y:S02]  /*1900*/  SEL R9, R9, RZ, P0 ;  /* 0x000000ff09097207 */ /* 0x000fe40000000000 */
[----:B------:R-:W-:-:S07]  /*1910*/  LOP3.LUT R8, R8, R3, RZ, 0x3c, !PT ;  /* 0x0000000308087212 */ /* 0x000fce00078e3cff */
.L_x_23:
[----:B------:R-:W-:Y:S01]  /*1920*/  ULEA UR4, UR5, UR13, 0x3 ;  /* 0x0000000d05047291 */ /* 0x000fe2000f8e18ff */
[----:B---3--:R-:W-:Y:S01]  /*1930*/  SHF.L.U32 R0, R12, 0x1f, RZ ;  /* 0x0000001f0c007819 */ /* 0x008fe200000006ff */
[----:B------:R-:W-:Y:S02]  /*1940*/  UISETP.GE.U32.AND UP0, UPT, UR46, 0x7f, UPT ;  /* 0x0000007f2e00788c */ /* 0x000fe4000bf06070 */
[----:B------:R-:W-:Y:S02]  /*1950*/  USHF.L.U32 UR11, UR30, 0x6, URZ ;  /* 0x000000061e0b7899 */ /* 0x000fe400080006ff */
[----:B------:R-:W-:Y:S01]  /*1960*/  ULEA UR35, UR25, UR45, 0x7 ;  /* 0x0000002d19237291 */ /* 0x000fe2000f8e38ff */
[----:B------:R-:W-:Y:S02]  /*1970*/  UMOV UR7, URZ ;  /* 0x000000ff00077c82 */ /* 0x000fe40008000000 */
[----:B------:R2:W3:Y:S02]  /*1980*/  SYNCS.PHASECHK.TRANS64.TRYWAIT P0, [UR4+0x18], R0 ;  /* 0x00001800ff0075a7 */ /* 0x0004e40008001104 */
[----:B------:R-:W-:Y:S07]  /*1990*/  BRA.U !UP0, `(.L_x_25) ;  /* 0x0000000108c07547 */ /* 0x000fee000b800000 */
[----:B------:R-:W-:Y:S01]  /*19a0*/  UMOV UR6, URZ ;  /* 0x000000ff00067c82 */ /* 0x000fe20008000000 */
[----:B------:R-:W-:-:S05]  /*19b0*/  UMOV UR4, UR5 ;  /* 0x0000000500047c82 */ /* 0x000fca0008000000 */
.L_x_31:
[----:B------:R-:W-:Y:S01]  /*19c0*/  ULEA UR33, UR4, UR13, 0x3 ;  /* 0x0000000d04217291 */ /* 0x000fe2000f8e18ff */
[----:B---3--:R-:W-:Y:S01]  /*19d0*/  @!P3 MOV R2, 0x6000 ;  /* 0x000060000002b802 */ /* 0x008fe20000000f00 */
[----:B-1-3--:R-:W-:Y:S10]  /*19e0*/  @P0 BRA `(.L_x_26) ;  /* 0x00000000000c0947 */ /* 0x00aff40003800000 */
[----:B------:R-:W-:-:S04]  /*19f0*/  SHF.L.U32 R3, R12, 0x1f, RZ ;  /* 0x0000001f0c037819 */ /* 0x000fc800000006ff */
[----:B------:R-:W3:Y:S02]  /*1a00*/  SYNCS.PHASECHK.TRANS64.TRYWAIT P0, [UR33+0x18], R3 ;  /* 0x00001803ff0075a7 */ /* 0x000ee40008001121 */
[----:B---3--:R-:W-:Y:S05]  /*1a10*/  @!P0 BRA `(.L_x_27) ;  /* 0x0000006000888947 */ /* 0x008fea0003800000 */
.L_x_26:
[----:B------:R3:W-:Y:S01]  /*1a20*/  @!P3 SYNCS.ARRIVE.TRANS64 RZ, [UR33], R2 ;  /* 0x00000002ffffb9a7 */ /* 0x0007e20008000021 */
[----:B------:R-:W-:-:S04]  /*1a30*/  ULOP3.LUT UR5, UR24, 0x2, URZ, 0xfc, !UPT ;  /* 0x0000000218057892 */ /* 0x000fc8000f8efcff */
[----:B------:R-:W-:-:S09]  /*1a40*/  UISETP.NE.AND UP0, UPT, UR5, 0x2, UPT ;  /* 0x000000020500788c */ /* 0x000fd2000bf05270 */
[----:B------:R-:W-:Y:S05]  /*1a50*/  BRA.U UP0, `(.L_x_28) ;  /* 0x0000000100047547 */ /* 0x000fea000b800000 */
[----:B-1----:R-:W-:Y:S05]  /*1a60*/  BPT.TRAP 0x1 ;  /* 0x000000040000795c */ /* 0x002fea0000300000 */
.L_x_28:
[----:B------:R-:W-:Y:S04]  /*1a70*/  BSSY.RECONVERGENT B0, `(.L_x_29) ;  /* 0x0000003000007945 */ /* 0x000fe80003800200 */
[----:B------:R-:W-:Y:S05]  /*1a80*/  @P2 BRA `(.L_x_30) ;  /* 0x0000000000042947 */ /* 0x000fea0003800000 */
[----:B-1----:R-:W-:Y:S05]  /*1a90*/  BPT.TRAP 0x1 ;  /* 0x000000040000795c */ /* 0x002fea0000300000 */
.L_x_30:
[----:B-1----:R-:W-:Y:S05]  /*1aa0*/  BSYNC.RECONVERGENT B0 ;  /* 0x0000000000007941 */ /* 0x002fea0003800200 */
.L_x_29:
[----:B------:R-:W-:Y:S02]  /*1ab0*/  UIADD3 UR5, UPT, UPT, UR4, 0x1, URZ ;  /* 0x0000000104057890 */ /* 0x000fe4000fffe0ff */
[----:B------:R-:W-:Y:S02]  /*1ac0*/  UIADD3 UR16, UP1, UPT, UR26, 0x80, URZ ;  /* 0x000000801a107890 */ /* 0x000fe4000ff3e0ff */
[----:B------:R-:W-:Y:S02]  /*1ad0*/  UISETP.NE.AND UP0, UPT, UR5, 0x3, UPT ;  /* 0x000000030500788c */ /* 0x000fe4000bf05270 */
[----:B------:R-:W-:Y:S02]  /*1ae0*/  USHF.L.U32 UR34, UR6, 0x6, URZ ;  /* 0x0000000606227899 */ /* 0x000fe400080006ff */
[----:B------:R-:W-:Y:S02]  /*1af0*/  USEL UR8, URZ, 0x1, UP0 ;  /* 0x00000001ff087887 */ /* 0x000fe40008000000 */
[----:B------:R-:W-:-:S02]  /*1b00*/  USEL UR5, UR5, URZ, UP0 ;  /* 0x000000ff05057287 */ /* 0x000fc40008000000 */
[----:B------:R-:W-:Y:S02]  /*1b10*/  UIADD3 UR14, UP0, UPT, UR26, 0x180, URZ ;  /* 0x000001801a0e7890 */ /* 0x000fe4000ff1e0ff */
[----:B------:R-:W-:Y:S01]  /*1b20*/  LOP3.LUT R12, R12, UR8, RZ, 0x3c, !PT ;  /* 0x000000080c0c7c12 */ /* 0x000fe2000f8e3cff */
[----:B------:R-:W-:Y:S02]  /*1b30*/  USHF.L.U32 UR8, UR4, 0xd, URZ ;  /* 0x0000000d04087899 */ /* 0x000fe400080006ff */
[----:B------:R-:W-:Y:S01]  /*1b40*/  ULEA UR7, UR5, UR13, 0x3 ;  /* 0x0000000d05077291 */ /* 0x000fe2000f8e18ff */
[----:B--2---:R-:W-:Y:S01]  /*1b50*/  SHF.L.U32 R0, R12, 0x1f, RZ ;  /* 0x0000001f0c007819 */ /* 0x004fe200000006ff */
[----:B------:R-:W-:Y:S02]  /*1b60*/  ULOP3.LUT UR4, UR8, UR28, URZ, 0xfc, !UPT ;  /* 0x0000001c08047292 */ /* 0x000fe4000f8efcff */
[----:B------:R-:W-:Y:S02]  /*1b70*/  UIADD3.X UR17, UPT, UPT, URZ, UR27, URZ, UP1, !UPT ;  /* 0x0000001bff117290 */ /* 0x000fe40008ffe4ff */
[----:B------:R-:W-:-:S02]  /*1b80*/  ULEA UR4, UR4, UR13, 0x1 ;  /* 0x0000000d04047291 */ /* 0x000fc4000f8e08ff */
[----:B------:R-:W-:Y:S01]  /*1b90*/  UIADD3 UR8, UPT, UPT, UR13, 0x12400, UR8 ;  /* 0x000124000d087890 */ /* 0x000fe2000fffe008 */
[----:B------:R4:W1:Y:S01]  /*1ba0*/  SYNCS.PHASECHK.TRANS64.TRYWAIT P0, [UR7+0x18], R0 ;  /* 0x00001800ff0075a7 */ /* 0x0008620008001107 */
[----:B------:R-:W-:Y:S02]  /*1bb0*/  UIADD3 UR32, UPT, UPT, UR4, 0x6400, URZ ;  /* 0x0000640004207890 */ /* 0x000fe4000fffe0ff */
[----:B------:R-:W-:Y:S01]  /*1bc0*/  UIADD3.X UR15, UPT, UPT, URZ, UR27, URZ, UP0, !UPT ;  /* 0x0000001bff0f7290 */ /* 0x000fe200087fe4ff */
[----:B------:R-:W-:Y:S01]  /*1bd0*/  UMOV UR7, 0x30000 ;  /* 0x0003000000077882 */ /* 0x000fe20000000000 */
[----:B------:R-:W-:Y:S01]  /*1be0*/  UMOV UR18, 0x0 ;  /* 0x0000000000127882 */ /* 0x000fe20000000000 */
[----:B------:R-:W-:Y:S01]  /*1bf0*/  UMOV UR19, 0x10000000 ;  /* 0x1000000000137882 */ /* 0x000fe20000000000 */
[----:B------:R-:W-:Y:S01]  /*1c00*/  UMOV UR12, UR36 ;  /* 0x00000024000c7c82 */ /* 0x000fe20008000000 */
[----:B------:R-:W-:Y:S01]  /*1c10*/  UMOV UR9, UR33 ;  /* 0x0000002100097c82 */ /* 0x000fe20008000000 */
[----:B------:R-:W-:Y:S01]  /*1c20*/  UMOV UR10, UR34 ;  /* 0x00000022000a7c82 */ /* 0x000fe20008000000 */
[----:B------:R2:W-:Y:S01]  /*1c30*/  UTMALDG.3D.MULTICAST [UR32], [UR16], UR7, desc[UR18] ;  /* 0x00001220100073b4 */ /* 0x0005e20008011807 */
[----:B------:R-:W-:Y:S01]  /*1c40*/  UIADD3 UR6, UPT, UPT, UR6, 0x1, URZ ;  /* 0x0000000106067890 */ /* 0x000fe2000fffe0ff */
[----:B------:R-:W-:-:S03]  /*1c50*/  UMOV UR4, UR5 ;  /* 0x0000000500047c82 */ /* 0x000fc60008000000 */
[----:B------:R-:W-:Y:S01]  /*1c60*/  UISETP.NE.AND UP0, UPT, UR6, UR21, UPT ;  /* 0x000000150600728c */ /* 0x000fe2000bf05270 */
[----:B------:R4:W-:Y:S01]  /*1c70*/  UTMALDG.3D [UR8], [UR14], desc[UR18] ;  /* 0x000012080e0075b4 */ /* 0x0009e20008011000 */
[----:B--2---:R-:W-:-:S07]  /*1c80*/  UMOV UR7, UR21 ;  /* 0x0000001500077c82 */ /* 0x004fce0008000000 */
[----:B----4-:R-:W-:Y:S05]  /*1c90*/  BRA.U UP0, `(.L_x_31) ;  /* 0xfffffffd00487547 */ /* 0x010fea000b83ffff */
.L_x_25:
[----:B------:R-:W-:Y:S01]  /*1ca0*/  ULEA UR4, UR5, UR13, 0x3 ;  /* 0x0000000d05047291 */ /* 0x000fe2000f8e18ff */
[----:B--2---:R-:W-:Y:S01]  /*1cb0*/  SHF.L.U32 R0, R12, 0x1f, RZ ;  /* 0x0000001f0c007819 */ /* 0x004fe200000006ff */
[----:B------:R-:W-:Y:S01]  /*1cc0*/  @!P1 SYNCS.ARRIVE.TRANS64.A1T0 RZ, [UR13+0x68], RZ ;  /* 0x000068ffffff99a7 */ /* 0x000fe2000810000d */
[----:B------:R-:W-:-:S06]  /*1cd0*/  UISETP.GT.AND UP0, UPT, UR43, UR42, UPT ;  /* 0x0000002a2b00728c */ /* 0x000fcc000bf04270 */
[----:B-1-3--:R1:W2:Y:S03]  /*1ce0*/  SYNCS.PHASECHK.TRANS64.TRYWAIT P0, [UR4+0x18], R0 ;  /* 0x00001800ff0075a7 */ /* 0x00a2a60008001104 */
[----:B------:R-:W-:Y:S05]  /*1cf0*/  BRA.U !UP0, `(.L_x_32) ;  /* 0x0000000108bc7547 */ /* 0x000fea000b800000 */
[----:B------:R-:W-:Y:S01]  /*1d00*/  UIADD3 UR25, UPT, UPT, UR44, UR7, URZ ;  /* 0x000000072c197290 */ /* 0x000fe2000fffe0ff */
[----:B------:R-:W-:-:S11]  /*1d10*/  UMOV UR4, UR5 ;  /* 0x0000000500047c82 */ /* 0x000fd60008000000 */
.L_x_38:
[----:B------:R-:W-:Y:S01]  /*1d20*/  ULEA UR17, UR4, UR13, 0x3 ;  /* 0x0000000d04117291 */ /* 0x000fe2000f8e18ff */
[----:B--2---:R-:W-:Y:S01]  /*1d30*/  @!P3 MOV R2, 0x6000 ;  /* 0x000060000002b802 */ /* 0x004fe20000000f00 */
[----:B--2-4-:R-:W-:Y:S10]  /*1d40*/  @P0 BRA `(.L_x_33) ;  /* 0x00000000000c0947 */ /* 0x014ff40003800000 */
[----:B------:R-:W-:-:S04]  /*1d50*/  SHF.L.U32 R3, R12, 0x1f, RZ ;  /* 0x0000001f0c037819 */ /* 0x000fc800000006ff */
[----:B------:R-:W2:Y:S02]  /*1d60*/  SYNCS.PHASECHK.TRANS64.TRYWAIT P0, [UR17+0x18], R3 ;  /* 0x00001803ff0075a7 */ /* 0x000ea40008001111 */
[----:B--2---:R-:W-:Y:S05]  /*1d70*/  @!P0 BRA `(.L_x_34) ;  /* 0x0000005c00c88947 */ /* 0x004fea0003800000 */
.L_x_33:
[----:B------:R2:W-:Y:S01]  /*1d80*/  @!P3 SYNCS.ARRIVE.TRANS64 RZ, [UR17], R2 ;  /* 0x00000002ffffb9a7 */ /* 0x0005e20008000011 */
[----:B------:R-:W-:-:S04]  /*1d90*/  ULOP3.LUT UR5, UR24, 0x2, URZ, 0xfc, !UPT ;  /* 0x0000000218057892 */ /* 0x000fc8000f8efcff */
[----:B------:R-:W-:-:S09]  /*1da0*/  UISETP.NE.AND UP0, UPT, UR5, 0x2, UPT ;  /* 0x000000020500788c */ /* 0x000fd2000bf05270 */
[----:B------:R-:W-:Y:S05]  /*1db0*/  BRA.U UP0, `(.L_x_35) ;  /* 0x0000000100047547 */ /* 0x000fea000b800000 */
[----:B------:R-:W-:Y:S05]  /*1dc0*/  BPT.TRAP 0x1 ;  /* 0x000000040000795c */ /* 0x000fea0000300000 */
.L_x_35:
[----:B------:R-:W-:Y:S04]  /*1dd0*/  BSSY.RECONVERGENT B0, `(.L_x_36) ;  /* 0x0000003000007945 */ /* 0x000fe80003800200 */
[----:B------:R-:W-:Y:S05]  /*1de0*/  @P2 BRA `(.L_x_37) ;  /* 0x0000000000042947 */ /* 0x000fea0003800000 */
[----:B------:R-:W-:Y:S05]  /*1df0*/  BPT.TRAP 0x1 ;  /* 0x000000040000795c */ /* 0x000fea0000300000 */
.L_x_37:
[----:B------:R-:W-:Y:S05]  /*1e00*/  BSYNC.RECONVERGENT B0 ;  /* 0x0000000000007941 */ /* 0x000fea0003800200 */
.L_x_36:
        /* <DEDUP_REMOVED lines=8> */
[----:B------:R-:W-:Y:S02]  /*1e90*/  ULEA UR6, UR5, UR13, 0x3 ;  /* 0x0000000d05067291 */ /* 0x000fe4000f8e18ff */
[----:B------:R-:W-:Y:S01]  /*1ea0*/  ULEA UR8, UR4, UR13, 0xd ;  /* 0x0000000d04087291 */ /* 0x000fe2000f8e68ff */
[----:B-1----:R-:W-:Y:S01]  /*1eb0*/  SHF.L.U32 R0, R12, 0x1f, RZ ;  /* 0x0000001f0c007819 */ /* 0x002fe200000006ff */
[----:B------:R-:W-:Y:S02]  /*1ec0*/  ULEA UR16, UR4, UR29, 0xe ;  /* 0x0000001d04107291 */ /* 0x000fe4000f8e70ff */
[----:B------:R-:W-:Y:S02]  /*1ed0*/  UIADD3.X UR15, UPT, UPT, URZ, UR27, URZ, UP1, !UPT ;  /* 0x0000001bff0f7290 */ /* 0x000fe40008ffe4ff */
[----:B------:R-:W-:Y:S01]  /*1ee0*/  UIADD3 UR8, UPT, UPT, UR8, 0x12400, URZ ;  /* 0x0001240008087890 */ /* 0x000fe2000fffe0ff */
[----:B------:R3:W4:Y:S01]  /*1ef0*/  SYNCS.PHASECHK.TRANS64.TRYWAIT P0, [UR6+0x18], R0 ;  /* 0x00001800ff0075a7 */ /* 0x0007220008001106 */
[----:B------:R-:W-:Y:S01]  /*1f00*/  UIADD3.X UR23, UPT, UPT, URZ, UR27, URZ, UP0, !UPT ;  /* 0x0000001bff177290 */ /* 0x000fe200087fe4ff */
[----:B------:R-:W-:Y:S01]  /*1f10*/  UMOV UR6, 0x30000 ;  /* 0x0003000000067882 */ /* 0x000fe20000000000 */
[----:B------:R-:W-:Y:S01]  /*1f20*/  UMOV UR30, 0x0 ;  /* 0x00000000001e7882 */ /* 0x000fe20000000000 */
[----:B------:R-:W-:Y:S01]  /*1f30*/  UMOV UR31, 0x10000000 ;  /* 0x10000000001f7882 */ /* 0x000fe20000000000 */
[----:B------:R-:W-:Y:S01]  /*1f40*/  UMOV UR19, UR35 ;  /* 0x0000002300137c82 */ /* 0x000fe20008000000 */
[----:B------:R-:W-:Y:S01]  /*1f50*/  UMOV UR20, UR36 ;  /* 0x0000002400147c82 */ /* 0x000fe20008000000 */
[----:B------:R-:W-:Y:S01]  /*1f60*/  UMOV UR12, UR36 ;  /* 0x00000024000c7c82 */ /* 0x000fe20008000000 */
[----:B------:R-:W-:Y:S01]  /*1f70*/  UMOV UR9, UR17 ;  /* 0x0000001100097c82 */ /* 0x000fe20008000000 */
[----:B------:R-:W-:Y:S01]  /*1f80*/  UMOV UR10, UR18 ;  /* 0x00000012000a7c82 */ /* 0x000fe20008000000 */
[----:B------:R3:W-:Y:S01]  /*1f90*/  UTMALDG.3D.MULTICAST [UR16], [UR14], UR6, desc[UR30] ;  /* 0x00001e100e0073b4 */ /* 0x0007e20008011806 */
[----:B------:R-:W-:Y:S01]  /*1fa0*/  UIADD3 UR7, UPT, UPT, UR7, 0x1, URZ ;  /* 0x0000000107077890 */ /* 0x000fe2000fffe0ff */
[----:B------:R-:W-:-:S03]  /*1fb0*/  UMOV UR4, UR5 ;  /* 0x0000000500047c82 */ /* 0x000fc60008000000 */
[----:B------:R-:W-:Y:S01]  /*1fc0*/  UISETP.NE.AND UP0, UPT, UR7, UR25, UPT ;  /* 0x000000190700728c */ /* 0x000fe2000bf05270 */
[----:B------:R3:W-:Y:S08]  /*1fd0*/  UTMALDG.3D [UR8], [UR22], desc[UR30] ;  /* 0x00001e08160075b4 */ /* 0x0007f00008011000 */
[----:B---3--:R-:W-:Y:S05]  /*1fe0*/  BRA.U UP0, `(.L_x_38) ;  /* 0xfffffffd004c7547 */ /* 0x008fea000b83ffff */
.L_x_32:
[C---:B------:R-:W-:Y:S01]  /*1ff0*/  LEA R3, R11.reuse, UR13, 0x3 ;  /* 0x0000000d0b037c11 */ /* 0x040fe2000f8e18ff */
[----:B------:R-:W-:Y:S01]  /*2000*/  NOP ;  /* 0x0000000000007918 */ /* 0x000fe20000000000 */
[----:B-1----:R-:W-:Y:S02]  /*2010*/  SHF.L.U32 R0, R10, 0x1f, RZ ;  /* 0x0000001f0a007819 */ /* 0x002fe400000006ff */
[----:B------:R-:W-:Y:S02]  /*2020*/  LEA R5, R11, UR13, 0x4 ;  /* 0x0000000d0b057c11 */ /* 0x000fe4000f8e20ff */
[----:B--2-4-:R-:W1:Y:S02]  /*2030*/  SYNCS.PHASECHK.TRANS64.TRYWAIT P0, [R3+URZ+0x70], R0 ;  /* 0x00007000030075a7 */ /* 0x014e6400080011ff */
[----:B-1----:R-:W-:Y:S05]  /*2040*/  @!P0 BRA `(.L_x_39) ;  /* 0x0000005c002c8947 */ /* 0x002fea0003800000 */
.L_x_124:
[----:B------:R-:W2:Y:S01]  /*2050*/  LDS.128 R4, [R5+0x100] ;  /* 0x0001000005047984 */ /* 0x000ea20000000c00 */
[----:B------:R-:W-:Y:S01]  /*2060*/  UISETP.GE.AND UP0, UPT, UR40, 0x1, UPT ;  /* 0x000000012800788c */ /* 0x000fe2000bf06270 */
[----:B------:R-:W-:Y:S01]  /*2070*/  @!PT LDS RZ, [RZ] ;  /* 0x00000000fffff984 */ /* 0x000fe20000000800 */
[----:B------:R-:W-:Y:S01]  /*2080*/  @!PT LDS RZ, [RZ] ;  /* 0x00000000fffff984 */ /* 0x000fe20000000800 */
[----:B------:R-:W-:Y:S01]  /*2090*/  @!PT LDS RZ, [RZ] ;  /* 0x00000000fffff984 */ /* 0x000fe20000000800 */
[----:B------:R-:W-:Y:S01]  /*20a0*/  @!PT LDS RZ, [RZ] ;  /* 0x00000000fffff984 */ /* 0x000fe20000000800 */
[----:B------:R3:W-:Y:S06]  /*20b0*/  MEMBAR.ALL.CTA ;  /* 0x0000000000007992 */ /* 0x0007ec0000008000 */
[----:B---3--:R-:W3:Y:S01]  /*20c0*/  FENCE.VIEW.ASYNC.S ;  /* 0x00000000000073c6 */ /* 0x008ee20000000000 */
[----:B--2---:R-:W-:-:S13]  /*20d0*/  LOP3.LUT P0, RZ, R6, 0x1, RZ, 0xc0, !PT ;  /* 0x0000000106ff7812 */ /* 0x004fda000780c0ff */
[----:B---3--:R-:W-:Y:S01]  /*20e0*/  VOTEU.ANY UP1, P0 ;  /* 0x0000000000ff7886 */ /* 0x008fe20000020100 */
[----:B------:R-:W-:-:S13]  /*20f0*/  PLOP3.LUT P0, PT, PT, PT, UP1, 0x80, 0x8 ;  /* 0x000000000008781c */ /* 0x000fda0003f0f018 */
[----:B-1----:R-:W-:Y:S02]  /*2100*/  @P0 LOP3.LUT R0, R5, 0xffff, RZ, 0xc0, !PT ;  /* 0x0000ffff05000812 */ /* 0x002fe400078ec0ff */
[----:B------:R-:W-:Y:S02]  /*2110*/  @P0 MOV R2, R4 ;  /* 0x0000000400020202 */ /* 0x000fe40000000f00 */
[----:B------:R-:W-:Y:S01]  /*2120*/  @P0 R2UR UR6, R0 ;  /* 0x00000000000602ca */ /* 0x000fe200000e0000 */
[----:B------:R-:W-:Y:S01]  /*2130*/  VIADD R0, R3, 0x80 ;  /* 0x0000008003007836 */ /* 0x000fe20000000000 */
[----:B------:R-:W-:Y:S02]  /*2140*/  @P0 SHF.R.U32.HI R4, RZ, 0x10, R5 ;  /* 0x00000010ff040819 */ /* 0x000fe40000011605 */
[----:B------:R-:W-:Y:S02]  /*2150*/  @P0 R2UR UR7, R2 ;  /* 0x00000000020702ca */ /* 0x000fe400000e0000 */
[----:B------:R-:W-:-:S02]  /*2160*/  PRMT R0, RZ, 0x654, R0 ;  /* 0x00000654ff007816 */ /* 0x000fc40000000000 */
[----:B------:R-:W-:Y:S02]  /*2170*/  @P0 R2UR UR4, R4 ;  /* 0x00000000040402ca */ /* 0x000fe400000e0000 */
[----:B------:R1:W-:Y:S03]  /*2180*/  SYNCS.ARRIVE.TRANS64.RED.A1T0 RZ, [R0+URZ], RZ ;  /* 0x000000ff00ff79a7 */ /* 0x0003e600081004ff */
[----:B------:R-:W-:-:S04]  /*2190*/  @UP1 UMOV UR37, UR6 ;  /* 0x0000000600251c82 */ /* 0x000fc80008000000 */
[----:B------:R-:W-:-:S04]  /*21a0*/  @UP1 UMOV UR38, UR7 ;  /* 0x0000000700261c82 */ /* 0x000fc80008000000 */
[----:B------:R-:W-:Y:S01]  /*21b0*/  @UP1 UMOV UR36, UR4 ;  /* 0x0000000400241c82 */ /* 0x000fe20008000000 */
[----:B------:R-:W-:Y:S05]  /*21c0*/  BRA.U !UP0, `(.L_x_40) ;  /* 0x0000000108d47547 */ /* 0x000fea000b800000 */
[----:B------:R-:W2:Y:S01]  /*21d0*/  LDCU.128 UR16, c[0x0][0xb10] ;  /* 0x00016200ff1077ac */ /* 0x000ea20008000c00 */
[----:B------:R-:W3:Y:S01]  /*21e0*/  LDCU UR12, c[0x0][0xb20] ;  /* 0x00016400ff0c77ac */ /* 0x000ee20008000800 */
[----:B------:R-:W4:Y:S01]  /*21f0*/  LDCU UR20, c[0x0][0xb0c] ;  /* 0x00016180ff1477ac */ /* 0x000f220008000800 */
[----:B------:R-:W1:Y:S01]  /*2200*/  LDCU.64 UR8, c[0x0][0xb28] ;  /* 0x00016500ff0877ac */ /* 0x000e620008000a00 */
[----:B------:R-:W-:Y:S02]  /*2210*/  UISETP.NE.AND UP3, UPT, UR40, 0x1, UPT ;  /* 0x000000012800788c */ /* 0x000fe4000bf65270 */
[----:B--2---:R-:W-:Y:S02]  /*2220*/  UIMAD.WIDE.U32 UR10, UR39, UR19, URZ ;  /* 0x00000013270a72a5 */ /* 0x004fe4000f8e00ff */
[----:B------:R-:W-:Y:S02]  /*2230*/  UIMAD.WIDE.U32 UR6, UR41, UR16, URZ ;  /* 0x00000010290672a5 */ /* 0x000fe4000f8e00ff */
[----:B------:R-:W-:-:S02]  /*2240*/  UISETP.NE.AND UP0, UPT, UR18, 0x1, UPT ;  /* 0x000000011200788c */ /* 0x000fc4000bf05270 */
[----:B------:R-:W-:Y:S01]  /*2250*/  UIMAD.WIDE.U32 UR22, UR37, UR19, URZ ;  /* 0x00000013251672a5 */ /* 0x000fe2000f8e00ff */
[----:B------:R-:W-:Y:S02]  /*2260*/  UMOV UR10, UR11 ;  /* 0x0000000b000a7c82 */ /* 0x000fe40008000000 */
[----:B------:R-:W-:Y:S01]  /*2270*/  UMOV UR6, UR7 ;  /* 0x0000000700067c82 */ /* 0x000fe20008000000 */
[----:B---3--:R-:W-:Y:S02]  /*2280*/  USHF.R.U32.HI UR10, URZ, UR12, UR10 ;  /* 0x0000000cff0a7299 */ /* 0x008fe4000801160a */
[----:B------:R-:W-:Y:S02]  /*2290*/  USHF.R.U32.HI UR7, URZ, UR17, UR6 ;  /* 0x00000011ff077299 */ /* 0x000fe40008011606 */
[----:B----4-:R-:W-:Y:S02]  /*22a0*/  UISETP.NE.AND UP2, UPT, UR20, 0x1, UPT ;  /* 0x000000011400788c */ /* 0x010fe4000bf45270 */
[----:B------:R-:W-:-:S02]  /*22b0*/  USEL UR6, UR39, UR10, !UP0 ;  /* 0x0000000a27067287 */ /* 0x000fc4000c000000 */
[----:B------:R-:W-:Y:S02]  /*22c0*/  USEL UR7, UR41, UR7, !UP2 ;  /* 0x0000000729077287 */ /* 0x000fe4000d000000 */
[----:B-1----:R-:W-:Y:S01]  /*22d0*/  UIMAD.WIDE.U32 UR10, UR6, UR8, URZ ;  /* 0x00000008060a72a5 */ /* 0x002fe2000f8e00ff */
[----:B------:R-:W-:Y:S01]  /*22e0*/  UMOV UR4, UR23 ;  /* 0x0000001700047c82 */ /* 0x000fe20008000000 */
[----:B------:R-:W-:Y:S02]  /*22f0*/  UIMAD.WIDE.U32 UR14, UR38, UR16, URZ ;  /* 0x00000010260e72a5 */ /* 0x000fe4000f8e00ff */
[----:B------:R-:W-:-:S03]  /*2300*/  UIMAD.WIDE.U32 UR22, UR7, UR8, URZ ;  /* 0x00000008071672a5 */ /* 0x000fc6000f8e00ff */
[----:B------:R-:W-:Y:S01]  /*2310*/  UMOV UR10, UR11 ;  /* 0x0000000b000a7c82 */ /* 0x000fe20008000000 */
[----:B------:R-:W-:Y:S02]  /*2320*/  USHF.R.U32.HI UR4, URZ, UR12, UR4 ;  /* 0x0000000cff047299 */ /* 0x000fe40008011604 */
[----:B------:R-:W-:Y:S01]  /*2330*/  @UP3 USHF.R.U32.HI UR6, URZ, UR9, UR10 ;  /* 0x00000009ff063299 */ /* 0x000fe2000801160a */
[----:B------:R-:W-:Y:S01]  /*2340*/  UMOV UR14, UR15 ;  /* 0x0000000f000e7c82 */ /* 0x000fe20008000000 */
[----:B------:R-:W-:Y:S01]  /*2350*/  UMOV UR22, UR23 ;  /* 0x0000001700167c82 */ /* 0x000fe20008000000 */
[----:B------:R-:W-:Y:S02]  /*2360*/  USHF.R.U32.HI UR17, URZ, UR17, UR14 ;  /* 0x00000011ff117299 */ /* 0x000fe4000801160e */
[----:B------:R-:W-:Y:S02]  /*2370*/  USEL UR4, UR37, UR4, !UP0 ;  /* 0x0000000425047287 */ /* 0x000fe4000c000000 */
[----:B------:R-:W-:-:S02]  /*2380*/  @UP3 USHF.R.U32.HI UR7, URZ, UR9, UR22 ;  /* 0x00000009ff073299 */ /* 0x000fc40008011616 */
[----:B------:R-:W-:Y:S02]  /*2390*/  UIMAD UR10, UR40, UR6, URZ ;  /* 0x00000006280a72a4 */ /* 0x000fe4000f8e02ff */
[----:B------:R-:W-:Y:S02]  /*23a0*/  USEL UR6, UR38, UR17, !UP2 ;  /* 0x0000001126067287 */ /* 0x000fe4000d000000 */
[----:B------:R-:W-:Y:S02]  /*23b0*/  UIMAD UR12, UR40, UR7, URZ ;  /* 0x00000007280c72a4 */ /* 0x000fe4000f8e02ff */
[----:B------:R-:W-:Y:S02]  /*23c0*/  UISETP.GE.AND UP0, UPT, UR4, UR10, UPT ;  /* 0x0000000a0400728c */ /* 0x000fe4000bf06270 */
[----:B------:R-:W-:Y:S02]  /*23d0*/  UIMAD.WIDE.U32 UR10, UR4, UR8, URZ ;  /* 0x00000008040a72a5 */ /* 0x000fe4000f8e00ff */
[----:B------:R-:W-:-:S02]  /*23e0*/  UISETP.GE.OR UP0, UPT, UR6, UR12, UP0 ;  /* 0x0000000c0600728c */ /* 0x000fc40008706670 */
        /* <DEDUP_REMOVED lines=19> */
.L_x_40:
[----:B------:R-:W2:Y:S02]  /*2520*/  LDCU UR4, c[0x0][0xb30] ;  /* 0x00016600ff0477ac */ /* 0x000ea40008000800 */
[----:B--2---:R-:W-:-:S09]  /*2530*/  UISETP.NE.AND UP0, UPT, UR4, 0x1, UPT ;  /* 0x000000010400788c */ /* 0x004fd2000bf05270 */
[----:B------:R-:W-:Y:S05]  /*2540*/  BRA.U UP0, `(.L_x_41) ;  /* 0x0000000100447547 */ /* 0x000fea000b800000 */
[----:B------:R-:W2:Y:S01]  /*2550*/  LDCU.128 UR16, c[0x0][0xb10] ;  /* 0x00016200ff1077ac */ /* 0x000ea20008000c00 */
[----:B------:R-:W3:Y:S01]  /*2560*/  LDCU UR10, c[0x0][0xb0c] ;  /* 0x00016180ff0a77ac */ /* 0x000ee20008000800 */
[----:B------:R-:W4:Y:S01]  /*2570*/  LDCU UR11, c[0x0][0xb20] ;  /* 0x00016400ff0b77ac */ /* 0x000f220008000800 */
[----:B--2---:R-:W-:Y:S02]  /*2580*/  UIMAD.WIDE.U32 UR8, UR38, UR16, URZ ;  /* 0x00000010260872a5 */ /* 0x004fe4000f8e00ff */
[----:B------:R-:W-:Y:S02]  /*2590*/  UIMAD.WIDE.U32 UR6, UR37, UR19, URZ ;  /* 0x00000013250672a5 */ /* 0x000fe4000f8e00ff */
[----:B---3--:R-:W-:Y:S02]  /*25a0*/  UISETP.NE.AND UP2, UPT, UR10, 0x1, UPT ;  /* 0x000000010a00788c */ /* 0x008fe4000bf45270 */
[----:B------:R-:W-:Y:S01]  /*25b0*/  UISETP.NE.AND UP0, UPT, UR18, 0x1, UPT ;  /* 0x000000011200788c */ /* 0x000fe2000bf05270 */
[----:B------:R-:W-:-:S02]  /*25c0*/  UMOV UR8, UR9 ;  /* 0x0000000900087c82 */ /* 0x000fc40008000000 */
[----:B------:R-:W-:Y:S01]  /*25d0*/  UMOV UR4, UR7 ;  /* 0x0000000700047c82 */ /* 0x000fe20008000000 */
[----:B------:R-:W-:Y:S02]  /*25e0*/  USHF.R.U32.HI UR17, URZ, UR17, UR8 ;  /* 0x00000011ff117299 */ /* 0x000fe40008011608 */
[----:B----4-:R-:W-:Y:S02]  /*25f0*/  USHF.R.U32.HI UR4, URZ, UR11, UR4 ;  /* 0x0000000bff047299 */ /* 0x010fe40008011604 */
[----:B------:R-:W-:Y:S02]  /*2600*/  USEL UR6, UR38, UR17, !UP2 ;  /* 0x0000001126067287 */ /* 0x000fe4000d000000 */
[----:B------:R-:W-:-:S04]  /*2610*/  USEL UR4, UR37, UR4, !UP0 ;  /* 0x0000000425047287 */ /* 0x000fc8000c000000 */
[----:B------:R-:W-:Y:S02]  /*2620*/  UIADD3 UR7, UPT, UPT, UR6, -UR4, URZ ;  /* 0x8000000406077290 */ /* 0x000fe4000fffe0ff */
[----:B------:R-:W-:Y:S02]  /*2630*/  UIADD3 UR4, UPT, UPT, -UR6, UR4, URZ ;  /* 0x0000000406047290 */ /* 0x000fe4000fffe1ff */
[----:B------:R-:W-:Y:S02]  /*2640*/  UIMAD UR37, UR7, UR18, UR37 ;  /* 0x00000012072572a4 */ /* 0x000fe4000f8e0225 */
[----:B------:R-:W-:-:S12]  /*2650*/  UIMAD UR38, UR4, UR10, UR38 ;  /* 0x0000000a042672a4 */ /* 0x000fd8000f8e0226 */
.L_x_41:
[----:B------:R-:W-:Y:S01]  /*2660*/  VIADD R11, R11, 0x1 ;  /* 0x000000010b0b7836 */ /* 0x000fe20000000000 */
[----:B------:R-:W-:Y:S02]  /*2670*/  R2UR UR6, R87 ;  /* 0x00000000570672ca */ /* 0x000fe400000e0000 */
[----:B------:R-:W-:Y:S02]  /*2680*/  R2UR UR4, R86 ;  /* 0x00000000560472ca */ /* 0x000fe400000e0000 */
[C---:B------:R-:W-:Y:S02]  /*2690*/  ISETP.NE.AND P0, PT, R11.reuse, 0x2, PT ;  /* 0x000000020b00780c */ /* 0x040fe40003f05270 */
[----:B------:R-:W-:Y:S02]  /*26a0*/  PLOP3.LUT P1, PT, PT, PT, PT, 0x80, 0x8 ;  /* 0x000000000008781c */ /* 0x000fe40003f2f070 */
[----:B------:R-:W-:Y:S02]  /*26b0*/  SEL R3, RZ, 0x1, P0 ;  /* 0x00000001ff037807 */ /* 0x000fe40000000000 */
[----:B------:R-:W-:-:S02]  /*26c0*/  SEL R11, R11, RZ, P0 ;  /* 0x000000ff0b0b7207 */ /* 0x000fc40000000000 */
[----:B------:R-:W-:Y:S01]  /*26d0*/  LOP3.LUT R10, R10, R3, RZ, 0x3c, !PT ;  /* 0x000000030a0a7212 */ /* 0x000fe200078e3cff */
[----:B------:R-:W-:Y:S02]  /*26e0*/  UIADD3 UR25, UPT, UPT, UR38, UR6, URZ ;  /* 0x0000000626197290 */ /* 0x000fe4000fffe0ff */
[----:B------:R-:W-:Y:S01]  /*26f0*/  UIADD3 UR30, UPT, UPT, UR37, UR4, URZ ;  /* 0x00000004251e7290 */ /* 0x000fe2000fffe0ff */
[----:B------:R-:W-:Y:S11]  /*2700*/  BRA.U UP1, `(.L_x_42) ;  /* 0xfffffff101507547 */ /* 0x000ff6000b83ffff */
[----:B------:R-:W-:Y:S01]  /*2710*/  UIADD3 UR13, UPT, UPT, UR13, 0x18, URZ ;  /* 0x000000180d0d7890 */ /* 0x000fe2000fffe0ff */
[----:B------:R-:W-:-:S03]  /*2720*/  SHF.L.U32 R3, R12, 0x1f, RZ ;  /* 0x0000001f0c037819 */ /* 0x000fc600000006ff */
[----:B------:R-:W-:-:S09]  /*2730*/  ULEA UR4, UR5, UR13, 0x3 ;  /* 0x0000000d05047291 */ /* 0x000fd2000f8e18ff */
[----:B------:R-:W2:Y:S02]  /*2740*/  SYNCS.PHASECHK.TRANS64.TRYWAIT P0, [UR4], R3 ;  /* 0x00000003ff0075a7 */ /* 0x000ea40008001104 */
[----:B--2---:R-:W-:Y:S05]  /*2750*/  @!P0 BRA `(.L_x_43) ;  /* 0x00000054007c8947 */ /* 0x004fea0003800000 */
.L_x_126:
[----:B------:R-:W-:-:S04]  /*2760*/  UIADD3 UR4, UPT, UPT, UR5, 0x1, URZ ;  /* 0x0000000105047890 */ /* 0x000fc8000fffe0ff */
[----:B------:R-:W-:-:S04]  /*2770*/  UISETP.NE.AND UP0, UPT, UR4, 0x3, UPT ;  /* 0x000000030400788c */ /* 0x000fc8000bf05270 */
[----:B------:R-:W-:Y:S02]  /*2780*/  USEL UR6, URZ, 0x1, UP0 ;  /* 0x00000001ff067887 */ /* 0x000fe40008000000 */
[----:B------:R-:W-:-:S04]  /*2790*/  USEL UR4, UR4, URZ, UP0 ;  /* 0x000000ff04047287 */ /* 0x000fc80008000000 */
[----:B------:R-:W-:Y:S01]  /*27a0*/  ULEA UR5, UR4, UR13, 0x3 ;  /* 0x0000000d04057291 */ /* 0x000fe2000f8e18ff */
[----:B------:R-:W-:-:S04]  /*27b0*/  LOP3.LUT R12, R12, UR6, RZ, 0x3c, !PT ;  /* 0x000000060c0c7c12 */ /* 0x000fc8000f8e3cff */
[----:B-1----:R-:W-:-:S04]  /*27c0*/  SHF.L.U32 R3, R12, 0x1f, RZ ;  /* 0x0000001f0c037819 */ /* 0x002fc800000006ff */
[----:B------:R-:W1:Y:S02]  /*27d0*/  SYNCS.PHASECHK.TRANS64.TRYWAIT P0, [UR5], R3 ;  /* 0x00000003ff0075a7 */ /* 0x000e640008001105 */
[----:B-1----:R-:W-:Y:S05]  /*27e0*/  @!P0 BRA `(.L_x_44) ;  /* 0x0000005400708947 */ /* 0x002fea0003800000 */
.L_x_128:
[----:B------:R-:W-:-:S04]  /*27f0*/  UIADD3 UR4, UPT, UPT, UR4, 0x1, URZ ;  /* 0x0000000104047890 */ /* 0x000fc8000fffe0ff */
[----:B------:R-:W-:-:S04]  /*2800*/  UISETP.NE.AND UP0, UPT, UR4, 0x3, UPT ;  /* 0x000000030400788c */ /* 0x000fc8000bf05270 */
[----:B------:R-:W-:Y:S02]  /*2810*/  USEL UR5, URZ, 0x1, UP0 ;  /* 0x00000001ff057887 */ /* 0x000fe40008000000 */
[----:B------:R-:W-:-:S04]  /*2820*/  USEL UR4, UR4, URZ, UP0 ;  /* 0x000000ff04047287 */ /* 0x000fc80008000000 */
[----:B------:R-:W-:Y:S01]  /*2830*/  ULEA UR4, UR4, UR13, 0x3 ;  /* 0x0000000d04047291 */ /* 0x000fe2000f8e18ff */
[----:B-1----:R-:W-:-:S04]  /*2840*/  LOP3.LUT R3, R12, UR5, RZ, 0x3c, !PT ;  /* 0x000000050c037c12 */ /* 0x002fc8000f8e3cff */
[----:B------:R-:W-:Y:S01]  /*2850*/  SHF.L.U32 R3, R3, 0x1f, RZ ;  /* 0x0000001f03037819 */ /* 0x000fe200000006ff */
[----:B------:R-:W-:-:S07]  /*2860*/  IMAD.U32 R0, RZ, RZ, UR4 ;  /* 0x00000004ff007e24 */ /* 0x000fce000f8e00ff */
.L_x_45:
[----:B-1----:R1:W2:Y:S02]  /*2870*/  SYNCS.PHASECHK.TRANS64.TRYWAIT P0, [R0+URZ], R3 ;  /* 0x00000003000075a7 */ /* 0x0022a400080011ff */
[----:B--2---:R-:W-:Y:S05]  /*2880*/  @!P0 NANOSLEEP.SYNCS 0x989680 ;  /* 0x009896800000895d */ /* 0x004fea0003900000 */
[----:B------:R-:W2:Y:S02]  /*2890*/  @!P0 SYNCS.PHASECHK.TRANS64 P0, [R0+URZ], R3 ;  /* 0x00000003000085a7 */ /* 0x000ea400080010ff */
[----:B--2---:R-:W-:Y:S05]  /*28a0*/  @P0 EXIT ;  /* 0x000000000000094d */ /* 0x004fea0003800000 */
[----:B------:R-:W-:Y:S05]  /*28b0*/  BRA `(.L_x_45) ;  /* 0xfffffffc00ec7947 */ /* 0x000fea000383ffff */
.L_x_22:
[----:B------:R-:W1:Y:S02]  /*28c0*/  S2UR UR4, SR_CgaCtaId ;  /* 0x00000000000479c3 */ /* 0x000e640000008800 */
[----:B-1----:R-:W-:-:S04]  /*28d0*/  UISETP.NE.AND UP0, UPT, UR4, URZ, UPT ;  /* 0x000000ff0400728c */ /* 0x002fc8000bf05270 */
[----:B------:R-:W-:-:S09]  /*28e0*/  UISETP.NE.OR UP0, UPT, UR22, 0x1, UP0 ;  /* 0x000000011600788c */ /* 0x000fd20008705670 */
[----:B------:R-:W-:Y:S05]  /*28f0*/  BRA.U UP0, `(.L_x_46) ;  /* 0x00000005004c7547 */ /* 0x000fea000b800000 */
[----:B------:R-:W1:Y:S01]  /*2900*/  S2UR UR5, SR_CgaCtaId ;  /* 0x00000000000579c3 */ /* 0x000e620000008800 */
[----:B------:R-:W-:Y:S01]  /*2910*/  UMOV UR4, 0x400 ;  /* 0x0000040000047882 */ /* 0x000fe20000000000 */
[----:B------:R-:W-:Y:S01]  /*2920*/  ISETP.GE.U32.AND P2, PT, R0, 0x2, PT ;  /* 0x000000020000780c */ /* 0x000fe20003f46070 */
[----:B------:R-:W-:Y:S01]  /*2930*/  IMAD.MOV.U32 R12, RZ, RZ, 0x1 ;  /* 0x00000001ff0c7424 */ /* 0x000fe200078e00ff */
[----:B------:R-:W-:Y:S02]  /*2940*/  CS2R R10, SRZ ;  /* 0x00000000000a7805 */ /* 0x000fe4000001ff00 */
[----:B------:R-:W-:Y:S01]  /*2950*/  CS2R R8, SRZ ;  /* 0x0000000000087805 */ /* 0x000fe2000001ff00 */
[----:B-1----:R-:W-:-:S03]  /*2960*/  ULEA UR6, UR5, UR4, 0x18 ;  /* 0x0000000405067291 */ /* 0x002fc6000f8ec0ff */
[----:B------:R-:W-:-:S09]  /*2970*/  UMOV UR5, URZ ;  /* 0x000000ff00057c82 */ /* 0x000fd20008000000 */
.L_x_50:
[----:B------:R-:W-:Y:S02]  /*2980*/  LEA R2, R8, UR6, 0x3 ;  /* 0x0000000608027c11 */ /* 0x000fe4000f8e18ff */
[----:B------:R-:W-:-:S03]  /*2990*/  SHF.L.U32 R5, R9, 0x1f, RZ ;  /* 0x0000001f09057819 */ /* 0x000fc600000006ff */
[----:B------:R-:W-:Y:S01]  /*29a0*/  VIADD R4, R2, 0xe0 ;  /* 0x000000e002047836 */ /* 0x000fe20000000000 */
[----:B------:R-:W1:Y:S02]  /*29b0*/  SYNCS.PHASECHK.TRANS64.TRYWAIT P0, [R2+URZ+0xd0], R5 ;  /* 0x0000d005020075a7 */ /* 0x000e6400080011ff */
[----:B-1----:R-:W-:Y:S05]  /*29c0*/  @!P0 BRA `(.L_x_47) ;  /* 0x0000005400108947 */ /* 0x002fea0003800000 */
.L_x_129:
[----:B------:R-:W-:Y:S01]  /*29d0*/  ULEA UR4, UR5, UR6, 0x3 ;  /* 0x0000000605047291 */ /* 0x000fe2000f8e18ff */
[----:B------:R-:W-:Y:S02]  /*29e0*/  PRMT R4, RZ, 0x654, R4 ;  /* 0x00000654ff047816 */ /* 0x000fe40000000004 */
[----:B-1----:R-:W-:Y:S01]  /*29f0*/  SHF.L.U32 R5, R12, 0x1f, RZ ;  /* 0x0000001f0c057819 */ /* 0x002fe200000006ff */
[----:B------:R-:W-:Y:S01]  /*2a00*/  UIADD3 UR7, UPT, UPT, UR4, 0x70, URZ ;  /* 0x0000007004077890 */ /* 0x000fe2000fffe0ff */
[----:B------:R1:W-:Y:S05]  /*2a10*/  SYNCS.ARRIVE.TRANS64.RED.A1T0 RZ, [R4+URZ], RZ ;  /* 0x000000ff04ff79a7 */ /* 0x0003ea00081004ff */
[----:B------:R-:W-:Y:S01]  /*2a20*/  IMAD.U32 R7, RZ, RZ, UR7 ;  /* 0x00000007ff077e24 */ /* 0x000fe2000f8e00ff */
[----:B------:R-:W2:Y:S04]  /*2a30*/  SYNCS.PHASECHK.TRANS64.TRYWAIT P0, [UR4+0x80], R5 ;  /* 0x00008005ff0075a7 */ /* 0x000ea80008001104 */
[----:B------:R-:W-:Y:S01]  /*2a40*/  PRMT R6, R0, 0x654, R7 ;  /* 0x0000065400067816 */ /* 0x000fe20000000007 */
[----:B-1----:R-:W-:Y:S01]  /*2a50*/  @!P2 IMAD.MOV.U32 R4, RZ, RZ, 0x10 ;  /* 0x00000010ff04a424 */ /* 0x002fe200078e00ff */
[----:B--2---:R-:W-:Y:S06]  /*2a60*/  @!P0 BRA `(.L_x_48) ;  /* 0x0000005000fc8947 */ /* 0x004fec0003800000 */
.L_x_131:
[----:B------:R-:W-:Y:S01]  /*2a70*/  ULEA UR8, UR5, UR6, 0x4 ;  /* 0x0000000605087291 */ /* 0x000fe2000f8e20ff */
[----:B------:R-:W-:Y:S01]  /*2a80*/  SEL R3, R6, R3, !P2 ;  /* 0x0000000306037207 */ /* 0x000fe20005000000 */
[----:B------:R-:W-:Y:S01]  /*2a90*/  UIADD3 UR9, UPT, UPT, UR4, 0x70, URZ ;  /* 0x0000007004097890 */ /* 0x000fe2000fffe0ff */
[----:B-1----:R-:W-:Y:S01]  /*2aa0*/  LEA R2, R11, UR6, 0x3 ;  /* 0x000000060b027c11 */ /* 0x002fe2000f8e18ff */
[----:B------:R-:W-:Y:S01]  /*2ab0*/  UIADD3 UR8, UPT, UPT, UR8, 0x100, URZ ;  /* 0x0000010008087890 */ /* 0x000fe2000fffe0ff */
[----:B------:R-:W-:Y:S01]  /*2ac0*/  SHF.L.U32 R5, R10, 0x1f, RZ ;  /* 0x0000001f0a057819 */ /* 0x000fe200000006ff */
[----:B------:R1:W-:Y:S01]  /*2ad0*/  @!P2 SYNCS.ARRIVE.TRANS64.RED RZ, [R3+URZ], R4 ;  /* 0x0000000403ffa9a7 */ /* 0x0003e200080004ff */
[----:B------:R-:W-:Y:S01]  /*2ae0*/  UIADD3 UR4, UPT, UPT, UR5, 0x1, URZ ;  /* 0x0000000105047890 */ /* 0x000fe2000fffe0ff */
[----:B------:R-:W-:-:S03]  /*2af0*/  VIADD R8, R8, 0x1 ;  /* 0x0000000108087836 */ /* 0x000fc60000000000 */
[----:B------:R-:W-:Y:S02]  /*2b00*/  UISETP.NE.AND UP0, UPT, UR4, 0x2, UPT ;  /* 0x000000020400788c */ /* 0x000fe4000bf05270 */
[----:B------:R-:W-:Y:S06]  /*2b10*/  UGETNEXTWORKID.BROADCAST [UR8], [UR9] ;  /* 0x00000000080073ca */ /* 0x000fec0008000100 */
[----:B------:R-:W-:Y:S01]  /*2b20*/  USEL UR7, URZ, 0x1, UP0 ;  /* 0x00000001ff077887 */ /* 0x000fe20008000000 */
[----:B------:R-:W-:Y:S01]  /*2b30*/  ISETP.NE.AND P0, PT, R8, 0x2, PT ;  /* 0x000000020800780c */ /* 0x000fe20003f05270 */
[----:B------:R-:W-:Y:S01]  /*2b40*/  USEL UR5, UR4, URZ, UP0 ;  /* 0x000000ff04057287 */ /* 0x000fe20008000000 */
[----:B------:R-:W2:Y:S03]  /*2b50*/  SYNCS.PHASECHK.TRANS64.TRYWAIT P1, [R2+URZ+0x70], R5 ;  /* 0x00007005020075a7 */ /* 0x000ea600080211ff */
[----:B------:R-:W-:Y:S01]  /*2b60*/  LOP3.LUT R12, R12, UR7, RZ, 0x3c, !PT ;  /* 0x000000070c0c7c12 */ /* 0x000fe2000f8e3cff */
[----:B-12---:R-:W-:Y:S07]  /*2b70*/  @!P1 BRA `(.L_x_49) ;  /* 0x0000005000d09947 */ /* 0x006fee0003800000 */
.L_x_132:
[C---:B------:R-:W-:Y:S01]  /*2b80*/  LEA R4, R11.reuse, UR6, 0x4 ;  /* 0x000000060b047c11 */ /* 0x040fe2000f8e20ff */
[----:B-1----:R-:W-:Y:S01]  /*2b90*/  VIADD R2, R2, 0x80 ;  /* 0x0000008002027836 */ /* 0x002fe20000000000 */
[----:B------:R-:W-:Y:S01]  /*2ba0*/  SEL R8, R8, RZ, P0 ;  /* 0x000000ff08087207 */ /* 0x000fe20000000000 */
[----:B------:R-:W-:-:S03]  /*2bb0*/  VIADD R11, R11, 0x1 ;  /* 0x000000010b0b7836 */ /* 0x000fc60000000000 */
[----:B------:R-:W1:Y:S01]  /*2bc0*/  LDS.128 R4, [R4+0x100] ;  /* 0x0001000004047984 */ /* 0x000e620000000c00 */
[----:B------:R-:W-:Y:S02]  /*2bd0*/  PRMT R2, RZ, 0x654, R2 ;  /* 0x00000654ff027816 */ /* 0x000fe40000000002 */
[C---:B------:R-:W-:Y:S01]  /*2be0*/  ISETP.NE.AND P1, PT, R11.reuse, 0x2, PT ;  /* 0x000000020b00780c */ /* 0x040fe20003f25270 */
[----:B------:R-:W-:Y:S01]  /*2bf0*/  @!PT LDS RZ, [RZ] ;  /* 0x00000000fffff984 */ /* 0x000fe20000000800 */
[----:B------:R-:W-:Y:S01]  /*2c00*/  @!PT LDS RZ, [RZ] ;  /* 0x00000000fffff984 */ /* 0x000fe20000000800 */
[----:B------:R-:W-:Y:S01]  /*2c10*/  @!PT LDS RZ, [RZ] ;  /* 0x00000000fffff984 */ /* 0x000fe20000000800 */
[----:B------:R-:W-:Y:S01]  /*2c20*/  @!PT LDS RZ, [RZ] ;  /* 0x00000000fffff984 */ /* 0x000fe20000000800 */
[----:B------:R2:W-:Y:S06]  /*2c30*/  MEMBAR.ALL.CTA ;  /* 0x0000000000007992 */ /* 0x0005ec0000008000 */
[----:B--2---:R-:W2:Y:S01]  /*2c40*/  FENCE.VIEW.ASYNC.S ;  /* 0x00000000000073c6 */ /* 0x004ea20000000000 */
[----:B------:R-:W-:Y:S01]  /*2c50*/  SEL R11, R11, RZ, P1 ;  /* 0x000000ff0b0b7207 */ /* 0x000fe20000800000 */
[----:B--2---:R2:W-:Y:S01]  /*2c60*/  SYNCS.ARRIVE.TRANS64.RED.A1T0 RZ, [R2+URZ], RZ ;  /* 0x000000ff02ff79a7 */ /* 0x0045e200081004ff */
[----:B-1----:R-:W-:-:S02]  /*2c70*/  LOP3.LUT P3, RZ, R6, 0x1, RZ, 0xc0, !PT ;  /* 0x0000000106ff7812 */ /* 0x002fc4000786c0ff */
[----:B------:R-:W-:-:S04]  /*2c80*/  SEL R5, RZ, 0x1, P1 ;  /* 0x00000001ff057807 */ /* 0x000fc80000800000 */
[----:B------:R-:W-:Y:S02]  /*2c90*/  LOP3.LUT R10, R10, R5, RZ, 0x3c, !PT ;  /* 0x000000050a0a7212 */ /* 0x000fe400078e3cff */
[----:B--2---:R-:W-:-:S04]  /*2ca0*/  SEL R2, RZ, 0x1, P0 ;  /* 0x00000001ff027807 */ /* 0x004fc80000000000 */
[----:B------:R-:W-:Y:S01]  /*2cb0*/  LOP3.LUT R9, R9, R2, RZ, 0x3c, !PT ;  /* 0x0000000209097212 */ /* 0x000fe200078e3cff */
[----:B------:R-:W-:Y:S06]  /*2cc0*/  @P3 BRA `(.L_x_50) ;  /* 0xfffffffc002c3947 */ /* 0x000fec000383ffff */
[----:B------:R-:W-:Y:S01]  /*2cd0*/  ULEA UR4, UR5, UR6, 0x3 ;  /* 0x0000000605047291 */ /* 0x000fe2000f8e18ff */
[----:B------:R-:W-:-:S08]  /*2ce0*/  SHF.L.U32 R3, R12, 0x1f, RZ ;  /* 0x0000001f0c037819 */ /* 0x000fd000000006ff */
[----:B------:R-:W1:Y:S02]  /*2cf0*/  SYNCS.PHASECHK.TRANS64 P0, [UR4+0x80], R3 ;  /* 0x00008003ff0075a7 */ /* 0x000e640008001004 */
[----:B-1----:R-:W-:Y:S05]  /*2d00*/  @P0 BRA `(.L_x_51) ;  /* 0x0000000000080947 */ /* 0x002fea0003800000 */
[----:B------:R-:W1:Y:S02]  /*2d10*/  SYNCS.PHASECHK.TRANS64.TRYWAIT P0, [UR4+0x80], R3 ;  /* 0x00008003ff0075a7 */ /* 0x000e640008001104 */
[----:B-1----:R-:W-:Y:S05]  /*2d20*/  @!P0 BRA `(.L_x_52) ;  /* 0x0000005000788947 */ /* 0x002fea0003800000 */
.L_x_51:
[----:B------:R-:W-:-:S04]  /*2d30*/  UIADD3 UR7, UPT, UPT, UR5, 0x1, URZ ;  /* 0x0000000105077890 */ /* 0x000fc8000fffe0ff */
[----:B------:R-:W-:-:S04]  /*2d40*/  UISETP.NE.AND UP0, UPT, UR7, 0x2, UPT ;  /* 0x000000020700788c */ /* 0x000fc8000bf05270 */
[----:B------:R-:W-:Y:S02]  /*2d50*/  USEL UR8, URZ, 0x1, UP0 ;  /* 0x00000001ff087887 */ /* 0x000fe40008000000 */
[----:B------:R-:W-:-:S04]  /*2d60*/  USEL UR7, UR7, URZ, UP0 ;  /* 0x000000ff07077287 */ /* 0x000fc80008000000 */
[----:B------:R-:W-:Y:S01]  /*2d70*/  ULEA UR7, UR7, UR6, 0x3 ;  /* 0x0000000607077291 */ /* 0x000fe2000f8e18ff */
[----:B-1----:R-:W-:-:S04]  /*2d80*/  LOP3.LUT R3, R12, UR8, RZ, 0x3c, !PT ;  /* 0x000000080c037c12 */ /* 0x002fc8000f8e3cff */
[----:B------:R-:W-:-:S04]  /*2d90*/  SHF.L.U32 R0, R3, 0x1f, RZ ;  /* 0x0000001f03007819 */ /* 0x000fc800000006ff */
[----:B------:R-:W1:Y:S02]  /*2da0*/  SYNCS.PHASECHK.TRANS64 P0, [UR7+0x80], R0 ;  /* 0x00008000ff0075a7 */ /* 0x000e640008001007 */
[----:B-1----:R-:W-:Y:S05]  /*2db0*/  @P0 EXIT ;  /* 0x000000000000094d */ /* 0x002fea0003800000 */
[----:B------:R-:W-:Y:S02]  /*2dc0*/  SHF.L.U32 R3, R3, 0x1f, RZ ;  /* 0x0000001f03037819 */ /* 0x000fe400000006ff */
[----:B------:R-:W-:-:S07]  /*2dd0*/  MOV R0, UR7 ;  /* 0x0000000700007c02 */ /* 0x000fce0008000f00 */
.L_x_53:
[----:B-1----:R1:W2:Y:S02]  /*2de0*/  SYNCS.PHASECHK.TRANS64.TRYWAIT P0, [R0+URZ+0x80], R3 ;  /* 0x00008003000075a7 */ /* 0x0022a400080011ff */
[----:B--2---:R-:W-:Y:S05]  /*2df0*/  @!P0 NANOSLEEP.SYNCS 0x989680 ;  /* 0x009896800000895d */ /* 0x004fea0003900000 */
[----:B------:R-:W2:Y:S02]  /*2e00*/  @!P0 SYNCS.PHASECHK.TRANS64 P0, [R0+URZ+0x80], R3 ;  /* 0x00008003000085a7 */ /* 0x000ea400080010ff */
[----:B--2---:R-:W-:Y:S05]  /*2e10*/  @P0 EXIT ;  /* 0x000000000000094d */ /* 0x004fea0003800000 */
[----:B------:R-:W-:Y:S05]  /*2e20*/  BRA `(.L_x_53) ;  /* 0xfffffffc00ec7947 */ /* 0x000fea000383ffff */
.L_x_46:
[----:B------:R-:W-:Y:S05]  /*2e30*/  BRA.U UP4, `(.L_x_54) ;  /* 0x0000000d04c07547 */ /* 0x000fea000b800000 */
[----:B------:R-:W1:Y:S01]  /*2e40*/  S2UR UR7, SR_CgaCtaId ;  /* 0x00000000000779c3 */ /* 0x000e620000008800 */
[----:B------:R-:W-:Y:S01]  /*2e50*/  UMOV UR4, 0x40 ;  /* 0x0000004000047882 */ /* 0x000fe20000000000 */
[----:B------:R-:W-:Y:S01]  /*2e60*/  NOP ;  /* 0x0000000000007918 */ /* 0x000fe20000000000 */
[----:B------:R-:W-:Y:S01]  /*2e70*/  UMOV UR6, 0x400 ;  /* 0x0000040000067882 */ /* 0x000fe20000000000 */
[----:B-1----:R-:W-:Y:S02]  /*2e80*/  ULEA UR5, UR7, UR4, 0x18 ;  /* 0x0000000407057291 */ /* 0x002fe4000f8ec0ff */
[----:B------:R-:W-:-:S07]  /*2e90*/  ULEA UR6, UR7, UR6, 0x18 ;  /* 0x0000000607067291 */ /* 0x000fce000f8ec0ff */
[----:B------:R-:W1:Y:S02]  /*2ea0*/  LDS.U8 R0, [UR5+0x1c] ;  /* 0x00001c05ff007984 */ /* 0x000e640008000000 */
[----:B-1----:R-:W-:-:S13]  /*2eb0*/  ISETP.NE.AND P0, PT, R0, RZ, PT ;  /* 0x000000ff0000720c */ /* 0x002fda0003f05270 */
[----:B------:R-:W-:Y:S05]  /*2ec0*/  @P0 BRA `(.L_x_55) ;  /* 0x0000000000580947 */ /* 0x000fea0003800000 */
[----:B------:R-:W-:-:S13]  /*2ed0*/  ELECT P0, URZ, PT ;  /* 0x0000000000ff782f */ /* 0x000fda0003800000 */
[----:B------:R-:W-:Y:S05]  /*2ee0*/  @!P0 BRA `(.L_x_56) ;  /* 0x0000000000608947 */ /* 0x000fea0003800000 */
[----:B------:R-:W-:Y:S01]  /*2ef0*/  UMOV UR4, 0x10 ;  /* 0x0000001000047882 */ /* 0x000fe20000000000 */
[----:B------:R-:W-:Y:S01]  /*2f00*/  HFMA2 R0, -RZ, RZ, 0, 5.9604644775390625e-08 ;  /* 0x00000001ff007431 */ /* 0x000fe200000001ff */
[----:B------:R-:W-:-:S03]  /*2f10*/  MOV R3, 0xffff ;  /* 0x0000ffff00037802 */ /* 0x000fc60000000f00 */
[----:B------:R-:W-:Y:S04]  /*2f20*/  DEPBAR.LE SB1, 0x36 ;  /* 0x00009d800000791a */ /* 0x000fe80000000000 */
[----:B------:R-:W1:Y:S02]  /*2f30*/  UTCATOMSWS.FIND_AND_SET.ALIGN UP0, UR4, UR4 ;  /* 0x00000004000475e3 */ /* 0x000e640008000800 */
[----:B-1----:R-:W-:Y:S01]  /*2f40*/  MOV R4, UR4 ;  /* 0x0000000400047c02 */ /* 0x002fe20008000f00 */
[----:B------:R-:W-:Y:S06]  /*2f50*/  BRA.U UP0, `(.L_x_57) ;  /* 0x0000000100187547 */ /* 0x000fec000b800000 */
.L_x_58:
[----:B------:R-:W-:Y:S05]  /*2f60*/  NANOSLEEP 0x64 ;  /* 0x000000640000795d */ /* 0x000fea0003800000 */
[----:B------:R-:W-:-:S05]  /*2f70*/  UMOV UR4, 0x10 ;  /* 0x0000001000047882 */ /* 0x000fca0000000000 */
[----:B------:R-:W-:Y:S04]  /*2f80*/  DEPBAR.LE SB1, 0x36 ;  /* 0x00009d800000791a */ /* 0x000fe80000000000 */
[----:B------:R-:W1:Y:S02]  /*2f90*/  UTCATOMSWS.FIND_AND_SET.ALIGN UP0, UR4, UR4 ;  /* 0x00000004000475e3 */ /* 0x000e640008000800 */
[----:B-1----:R-:W-:Y:S01]  /*2fa0*/  MOV R4, UR4 ;  /* 0x0000000400047c02 */ /* 0x002fe20008000f00 */
[----:B------:R-:W-:Y:S05]  /*2fb0*/  BRA.U !UP0, `(.L_x_58) ;  /* 0xfffffffd08e87547 */ /* 0x000fea000b83ffff */
.L_x_57:
[-C--:B------:R-:W-:Y:S02]  /*2fc0*/  SHF.L.U32 R3, R3, R4.reuse, RZ ;  /* 0x0000000403037219 */ /* 0x080fe400000006ff */
[----:B------:R-:W-:Y:S01]  /*2fd0*/  SHF.L.U32 R0, R0, R4, RZ ;  /* 0x0000000400007219 */ /* 0x000fe200000006ff */
[----:B------:R-:W-:Y:S02]  /*2fe0*/  IMAD.SHL.U32 R4, R4, 0x20, RZ ;  /* 0x0000002004047824 */ /* 0x000fe400078e00ff */
[----:B------:R1:W-:Y:S04]  /*2ff0*/  ATOMS.OR RZ, [UR5+0x14], R3 ;  /* 0x00001403ffff798c */ /* 0x0003e8000b000005 */
[----:B------:R1:W-:Y:S04]  /*3000*/  ATOMS.OR RZ, [UR5+0x18], R0 ;  /* 0x00001800ffff798c */ /* 0x0003e8000b000005 */
[----:B------:R1:W-:Y:S01]  /*3010*/  STS [UR6+0x120], R4 ;  /* 0x00012004ff007988 */ /* 0x0003e20008000806 */
[----:B------:R-:W-:Y:S05]  /*3020*/  BRA `(.L_x_56) ;  /* 0x0000000000107947 */ /* 0x000fea0003800000 */
.L_x_55:
[----:B------:R-:W-:Y:S02]  /*3030*/  MOV R0, 0xffffffff ;  /* 0xffffffff00007802 */ /* 0x000fe40000000f00 */
[----:B------:R-:W-:-:S03]  /*3040*/  MOV R4, 0x3070 ;  /* 0x0000307000047802 */ /* 0x000fc60000000f00 */
[----:B------:R1:W-:Y:S04]  /*3050*/  STS [UR6+0x120], R0 ;  /* 0x00012000ff007988 */ /* 0x0003e80008000806 */
[----:B-1---5:R-:W-:Y:S05]  /*3060*/  CALL.REL.NOINC `($__internal_1_$__cuda_sm10x_tcgen05_guardrail_trap_phase_invalid_during_alloc) ;  /* 0x00000054004c7944 */ /* 0x022fea0003c00000 */
.L_x_56:
[----:B------:R-:W-:Y:S05]  /*3070*/  WARPSYNC.ALL ;  /* 0x0000000000007948 */ /* 0x000fea0003800000 */
[----:B------:R-:W2:Y:S01]  /*3080*/  S2UR UR4, SR_CgaCtaId ;  /* 0x00000000000479c3 */ /* 0x000ea20000008800 */
[----:B------:R-:W-:Y:S01]  /*3090*/  UMOV UR26, 0x400 ;  /* 0x00000400001a7882 */ /* 0x000fe20000000000 */
[----:B------:R-:W-:-:S06]  /*30a0*/  NOP ;  /* 0x0000000000007918 */ /* 0x000fcc0000000000 */
[----:B------:R-:W-:Y:S06]  /*30b0*/  BAR.ARV 0x6, 0xa0 ;  /* 0x0182800000007b1d */ /* 0x000fec0000002000 */
[----:B------:R-:W3:Y:S01]  /*30c0*/  LDCU UR5, c[0x0][0x38c] ;  /* 0x00007180ff0577ac */ /* 0x000ee20008000800 */
[----:B------:R-:W-:Y:S01]  /*30d0*/  LOP3.LUT R2, R2, 0xffff, RZ, 0xc0, !PT ;  /* 0x0000ffff02027812 */ /* 0x000fe200078ec0ff */
[----:B------:R-:W-:Y:S01]  /*30e0*/  IMAD.MOV.U32 R11, RZ, RZ, 0x1 ;  /* 0x00000001ff0b7424 */ /* 0x000fe200078e00ff */
[----:B------:R-:W-:Y:S01]  /*30f0*/  CS2R R8, SRZ ;  /* 0x0000000000087805 */ /* 0x000fe2000001ff00 */
[----:B------:R-:W4:Y:S01]  /*3100*/  LDCU UR7, c[0x0][0x38c] ;  /* 0x00007180ff0777ac */ /* 0x000f220008000800 */
[----:B------:R-:W-:Y:S01]  /*3110*/  R2UR UR27, R2 ;  /* 0x00000000021b72ca */ /* 0x000fe200000e0000 */
[----:B------:R-:W-:Y:S01]  /*3120*/  IMAD.MOV.U32 R10, RZ, RZ, RZ ;  /* 0x000000ffff0a7224 */ /* 0x000fe200078e00ff */
[----:B------:R-:W-:Y:S01]  /*3130*/  UMOV UR31, URZ ;  /* 0x000000ff001f7c82 */ /* 0x000fe20008000000 */
[----:B------:R-:W-:Y:S01]  /*3140*/  UMOV UR22, URZ ;  /* 0x000000ff00167c82 */ /* 0x000fe20008000000 */
[----:B--2---:R-:W-:Y:S01]  /*3150*/  ULEA UR26, UR4, UR26, 0x18 ;  /* 0x0000001a041a7291 */ /* 0x004fe2000f8ec0ff */
[----:B------:R-:W-:Y:S01]  /*3160*/  UMOV UR38, 0x0 ;  /* 0x0000000000267882 */ /* 0x000fe20000000000 */
[----:B------:R-:W-:-:S02]  /*3170*/  UMOV UR39, 0x8100010 ;  /* 0x0810001000277882 */ /* 0x000fc40000000000 */
[----:B------:R-:W-:Y:S02]  /*3180*/  UIADD3 UR4, UPT, UPT, UR26, 0x6400, URZ ;  /* 0x000064001a047890 */ /* 0x000fe4000fffe0ff */
[----:B------:R-:W-:Y:S02]  /*3190*/  UIADD3 UR6, UPT, UPT, UR26, 0x12400, URZ ;  /* 0x000124001a067890 */ /* 0x000fe4000fffe0ff */
[----:B---3--:R-:W-:Y:S01]  /*31a0*/  UIADD3 UR5, UPT, UPT, UR5, 0x3f, URZ ;  /* 0x0000003f05057890 */ /* 0x008fe2000fffe0ff */
[----:B-1----:R-:W1:Y:S01]  /*31b0*/  LDS R0, [UR26+0x120] ;  /* 0x0001201aff007984 */ /* 0x002e620008000800 */
[----:B------:R-:W-:Y:S01]  /*31c0*/  UMOV UR36, 0x0 ;  /* 0x0000000000247882 */ /* 0x000fe20000000000 */
[----:B------:R-:W-:Y:S01]  /*31d0*/  UMOV UR37, 0x8100010 ;  /* 0x0810001000257882 */ /* 0x000fe20000000000 */
[----:B------:R-:W-:Y:S02]  /*31e0*/  USHF.R.S32.HI UR40, URZ, 0x1f, UR5 ;  /* 0x0000001fff287899 */ /* 0x000fe40008011405 */
[----:B----4-:R-:W-:-:S02]  /*31f0*/  UISETP.GE.AND UP4, UPT, UR7, 0x1, UPT ;  /* 0x000000010700788c */ /* 0x010fc4000bf86270 */
[----:B------:R-:W-:Y:S02]  /*3200*/  ULEA.HI UR40, UR40, UR5, URZ, 0x6 ;  /* 0x0000000528287291 */ /* 0x000fe4000f8f30ff */
[----:B------:R-:W-:Y:S02]  /*3210*/  USHF.R.U32.HI UR5, URZ, 0x4, UR4 ;  /* 0x00000004ff057899 */ /* 0x000fe40008011604 */
[----:B------:R-:W-:Y:S02]  /*3220*/  USHF.R.S32.HI UR40, URZ, 0x6, UR40 ;  /* 0x00000006ff287899 */ /* 0x000fe40008011428 */
[----:B------:R-:W-:Y:S02]  /*3230*/  USHF.R.U32.HI UR4, URZ, 0x4, UR6 ;  /* 0x00000004ff047899 */ /* 0x000fe40008011606 */
[----:B------:R-:W-:Y:S02]  /*3240*/  UISETP.LT.AND UP0, UPT, UR40, 0x1, UPT ;  /* 0x000000012800788c */ /* 0x000fe4000bf01270 */
[----:B------:R-:W-:-:S02]  /*3250*/  ULOP3.LUT UR5, UR5, 0x3fff, URZ, 0xc0, !UPT ;  /* 0x00003fff05057892 */ /* 0x000fc4000f8ec0ff */
[----:B------:R-:W-:Y:S02]  /*3260*/  ULOP3.LUT UR4, UR4, 0x3fff, URZ, 0xc0, !UPT ;  /* 0x00003fff04047892 */ /* 0x000fe4000f8ec0ff */
[----:B------:R-:W-:Y:S02]  /*3270*/  USEL UR41, UR40, 0x1, !UP0 ;  /* 0x0000000128297887 */ /* 0x000fe4000c000000 */
[----:B------:R-:W-:Y:S02]  /*3280*/  ULOP3.LUT UR28, UR5, 0x10000, URZ, 0xfc, !UPT ;  /* 0x00010000051c7892 */ /* 0x000fe4000f8efcff */
[----:B------:R-:W-:Y:S02]  /*3290*/  ULOP3.LUT UR29, UR4, 0x10000, URZ, 0xfc, !UPT ;  /* 0x00010000041d7892 */ /* 0x000fe4000f8efcff */
[----:B------:R-:W-:Y:S01]  /*32a0*/  UIADD3 UR41, UPT, UPT, -UR41, URZ, URZ ;  /* 0x000000ff29297290 */ /* 0x000fe2000fffe1ff */
[----:B------:R-:W-:Y:S01]  /*32b0*/  UMOV UR34, 0x0 ;  /* 0x0000000000227882 */ /* 0x000fe20000000000 */
[----:B------:R-:W-:Y:S01]  /*32c0*/  UMOV UR35, 0x8100010 ;  /* 0x0810001000237882 */ /* 0x000fe20000000000 */
[----:B------:R-:W-:Y:S01]  /*32d0*/  UMOV UR32, 0x0 ;  /* 0x0000000000207882 */ /* 0x000fe20000000000 */
[----:B------:R-:W-:Y:S01]  /*32e0*/  UMOV UR33, 0x8100010 ;  /* 0x0810001000217882 */ /* 0x000fe20000000000 */
[----:B-1----:R-:W-:-:S15]  /*32f0*/  R2UR UR42, R0 ;  /* 0x00000000002a72ca */ /* 0x002fde00000e0000 */
.L_x_65:
[----:B------:R-:W-:Y:S02]  /*3300*/  LEA R0, R10, UR26, 0x3 ;  /* 0x0000001a0a007c11 */ /* 0x000fe4000f8e18ff */
[----:B------:R-:W-:Y:S02]  /*3310*/  SHF.L.U32 R5, R9, 0x1f, RZ ;  /* 0x0000001f09057819 */ /* 0x000fe400000006ff */
[----:B------:R-:W-:Y:S01]  /*3320*/  PLOP3.LUT P0, PT, PT, PT, UP4, 0x80, 0x8 ;  /* 0x000000000008781c */ /* 0x000fe20003f0f048 */
[----:B------:R-:W-:Y:S01]  /*3330*/  VIADD R3, R0, 0x80 ;  /* 0x0000008000037836 */ /* 0x000fe20000000000 */
[----:B-1----:R-:W1:Y:S02]  /*3340*/  SYNCS.PHASECHK.TRANS64.TRYWAIT P1, [R0+URZ+0x70], R5 ;  /* 0x00007005000075a7 */ /* 0x002e6400080211ff */
[----:B-1-3--:R-:W-:Y:S09]  /*3350*/  @!P1 BRA `(.L_x_59) ;  /* 0x0000004c00049947 */ /* 0x00aff20003800000 */
.L_x_134:
[----:B------:R-:W-:Y:S01]  /*3360*/  LEA R4, R10, UR26, 0x4 ;  /* 0x0000001a0a047c11 */ /* 0x000fe2000f8e20ff */
[----:B------:R-:W-:Y:S01]  /*3370*/  @UP4 ULEA UR4, UR22, UR26, 0x3 ;  /* 0x0000001a16044291 */ /* 0x000fe2000f8e18ff */
[----:B------:R-:W-:Y:S01]  /*3380*/  PLOP3.LUT P2, PT, PT, PT, PT, 0x80, 0x8 ;  /* 0x000000000008781c */ /* 0x000fe20003f4f070 */
[----:B------:R-:W-:Y:S01]  /*3390*/  ULEA UR30, UR31, UR26, 0x3 ;  /* 0x0000001a1f1e7291 */ /* 0x000fe2000f8e18ff */
[----:B------:R-:W-:Y:S01]  /*33a0*/  PRMT R3, RZ, 0x654, R3 ;  /* 0x00000654ff037816 */ /* 0x000fe20000000003 */
[----:B------:R-:W-:Y:S01]  /*33b0*/  ULEA UR11, UR31, UR42, 0x6 ;  /* 0x0000002a1f0b7291 */ /* 0x000fe2000f8e30ff */
[----:B-1----:R-:W1:Y:S01]  /*33c0*/  LDS.128 R4, [R4+0x100] ;  /* 0x0001000004047984 */ /* 0x002e620000000c00 */
[----:B------:R-:W-:Y:S02]  /*33d0*/  @P0 SHF.L.U32 R2, R8, 0x1f, RZ ;  /* 0x0000001f08020819 */ /* 0x000fe400000006ff */
[----:B------:R-:W-:Y:S01]  /*33e0*/  SHF.L.U32 R0, R11, 0x1f, RZ ;  /* 0x0000001f0b007819 */ /* 0x000fe200000006ff */
[----:B------:R-:W-:Y:S01]  /*33f0*/  @!PT LDS RZ, [RZ] ;  /* 0x00000000fffff984 */ /* 0x000fe20000000800 */
[----:B------:R-:W-:Y:S01]  /*3400*/  @!PT LDS RZ, [RZ] ;  /* 0x00000000fffff984 */ /* 0x000fe20000000800 */
[----:B------:R-:W-:Y:S01]  /*3410*/  @!PT LDS RZ, [RZ] ;  /* 0x00000000fffff984 */ /* 0x000fe20000000800 */
[----:B------:R-:W-:Y:S01]  /*3420*/  @!PT LDS RZ, [RZ] ;  /* 0x00000000fffff984 */ /* 0x000fe20000000800 */
[----:B------:R2:W-:Y:S06]  /*3430*/  MEMBAR.ALL.CTA ;  /* 0x0000000000007992 */ /* 0x0005ec0000008000 */
[----:B--2---:R-:W2:Y:S02]  /*3440*/  FENCE.VIEW.ASYNC.S ;  /* 0x00000000000073c6 */ /* 0x004ea40000000000 */
[----:B--2---:R2:W-:Y:S01]  /*3450*/  SYNCS.ARRIVE.TRANS64.RED.A1T0 RZ, [R3+URZ], RZ ;  /* 0x000000ff03ff79a7 */ /* 0x0045e200081004ff */
[----:B------:R2:W3:Y:S01]  /*3460*/  @P0 SYNCS.PHASECHK.TRANS64.TRYWAIT P2, [UR4], R2 ;  /* 0x00000002ff0005a7 */ /* 0x0004e20008041104 */
[----:B-1----:R-:W-:Y:S01]  /*3470*/  LOP3.LUT P1, RZ, R6, 0x1, RZ, 0xc0, !PT ;  /* 0x0000000106ff7812 */ /* 0x002fe2000782c0ff */
[----:B------:R-:W1:Y:S02]  /*3480*/  SYNCS.PHASECHK.TRANS64.TRYWAIT P0, [UR30+0xb0], R0 ;  /* 0x0000b000ff0075a7 */ /* 0x000e64000800111e */
[----:B-123--:R-:W-:Y:S10]  /*3490*/  @!P0 BRA `(.L_x_60) ;  /* 0x0000004800c88947 */ /* 0x00eff40003800000 */
.L_x_136:
[----:B------:R-:W-:Y:S01]  /*34a0*/  IADD3 R10, PT, PT, R10, 0x1, RZ ;  /* 0x000000010a0a7810 */ /* 0x000fe20007ffe0ff */
[----:B------:R-:W-:Y:S06]  /*34b0*/  BRA.U !UP4, `(.L_x_61) ;  /* 0x000000010cc07547 */ /* 0x000fec000b800000 */
[----:B------:R-:W-:Y:S01]  /*34c0*/  UPLOP3.LUT UP2, UPT, UPT, UPT, UPT, 0x40, 0x4 ;  /* 0x000000000004789c */ /* 0x000fe20003f4e870 */
[----:B------:R-:W-:Y:S01]  /*34d0*/  UMOV UR24, UR41 ;  /* 0x0000002900187c82 */ /* 0x000fe20008000000 */
[----:B------:R-:W-:Y:S01]  /*34e0*/  UMOV UR23, UR40 ;  /* 0x0000002800177c82 */ /* 0x000fe20008000000 */
[----:B------:R-:W-:-:S08]  /*34f0*/  UMOV UR10, UR22 ;  /* 0x00000016000a7c82 */ /* 0x000fd00008000000 */
.L_x_64:
[----:B------:R-:W-:Y:S02]  /*3500*/  UIADD3 UR24, UPT, UPT, UR24, 0x1, URZ ;  /* 0x0000000118187890 */ /* 0x000fe4000fffe0ff */
[----:B--2---:R-:W-:Y:S02]  /*3510*/  ULEA UR5, UR10, UR26, 0x3 ;  /* 0x0000001a0a057291 */ /* 0x004fe4000f8e18ff */
[----:B------:R-:W-:Y:S01]  /*3520*/  UISETP.NE.AND UP3, UPT, UR24, URZ, UPT ;  /* 0x000000ff1800728c */ /* 0x000fe2000bf65270 */
[----:B---3--:R-:W-:Y:S10]  /*3530*/  @P2 BRA `(.L_x_62) ;  /* 0x00000000000c2947 */ /* 0x008ff40003800000 */
[----:B-1----:R-:W-:Y:S04]  /*3540*/  SHF.L.U32 R3, R8, 0x1f, RZ ;  /* 0x0000001f08037819 */ /* 0x002fe800000006ff */
[----:B------:R-:W1:Y:S02]  /*3550*/  SYNCS.PHASECHK.TRANS64.TRYWAIT P0, [UR5], R3 ;  /* 0x00000003ff0075a7 */ /* 0x000e640008001105 */
[----:B-1----:R-:W-:Y:S05]  /*3560*/  @!P0 BRA `(.L_x_63) ;  /* 0x0000004800ac8947 */ /* 0x002fea0003800000 */
.L_x_62:
[----:B------:R-:W-:Y:S01]  /*3570*/  UISETP.NE.AND UP0, UPT, UR23, 0x1, UPT ;  /* 0x000000011700788c */ /* 0x000fe2000bf05270 */
[----:B------:R-:W-:Y:S01]  /*3580*/  PLOP3.LUT P2, PT, PT, PT, PT, 0x80, 0x8 ;  /* 0x000000000008781c */ /* 0x000fe20003f4f070 */
[----:B------:R-:W-:Y:S02]  /*3590*/  UIADD3 UR4, UPT, UPT, UR10, 0x1, URZ ;  /* 0x000000010a047890 */ /* 0x000fe4000fffe0ff */
[----:B------:R-:W-:Y:S02]  /*35a0*/  UIADD3 UR25, UPT, UPT, UR5, 0x18, URZ ;  /* 0x0000001805197890 */ /* 0x000fe4000fffe0ff */
[----:B------:R-:W-:Y:S01]  /*35b0*/  UISETP.NE.AND UP1, UPT, UR4, 0x3, UPT ;  /* 0x000000030400788c */ /* 0x000fe2000bf25270 */
[----:B------:R-:W-:Y:S01]  /*35c0*/  PLOP3.LUT P0, PT, PT, PT, UP0, 0x80, 0x8 ;  /* 0x000000000008781c */ /* 0x000fe20003f0f008 */
[----:B------:R-:W-:Y:S02]  /*35d0*/  UIADD3 UR23, UPT, UPT, UR23, -0x1, URZ ;  /* 0xffffffff17177890 */ /* 0x000fe4000fffe0ff */
[----:B------:R-:W-:Y:S02]  /*35e0*/  USEL UR6, URZ, 0x1, UP1 ;  /* 0x00000001ff067887 */ /* 0x000fe40008800000 */
[----:B------:R-:W-:Y:S01]  /*35f0*/  USEL UR22, UR4, URZ, UP1 ;  /* 0x000000ff04167287 */ /* 0x000fe20008800000 */
[----:B------:R-:W-:Y:S01]  /*3600*/  UMOV UR7, 0x40004040 ;  /* 0x4000404000077882 */ /* 0x000fe20000000000 */
[----:B------:R-:W-:Y:S02]  /*3610*/  UMOV UR5, 0x40004040 ;  /* 0x4000404000057882 */ /* 0x000fe40000000000 */
[----:B------:R-:W-:Y:S01]  /*3620*/  @UP0 ULEA UR4, UR22, UR26, 0x3 ;  /* 0x0000001a16040291 */ /* 0x000fe2000f8e18ff */
[----:B------:R-:W-:Y:S01]  /*3630*/  LOP3.LUT R8, R8, UR6, RZ, 0x3c, !PT ;  /* 0x0000000608087c12 */ /* 0x000fe2000f8e3cff */
[----:B------:R-:W-:Y:S01]  /*3640*/  ULEA UR6, UR10, UR29, 0x9 ;  /* 0x0000001d0a067291 */ /* 0x000fe2000f8e48ff */
[----:B------:R-:W-:Y:S02]  /*3650*/  UMOV UR21, 0x40004040 ;  /* 0x4000404000157882 */ /* 0x000fe40000000000 */
[----:B-1----:R-:W-:Y:S01]  /*3660*/  @P0 SHF.L.U32 R0, R8, 0x1f, RZ ;  /* 0x0000001f08000819 */ /* 0x002fe200000006ff */
[----:B------:R-:W-:Y:S02]  /*3670*/  UIADD3 UR20, UPT, UPT, UR6, 0x2, URZ ;  /* 0x0000000206147890 */ /* 0x000fe4000fffe0ff */
[----:B------:R-:W-:Y:S01]  /*3680*/  UIADD3 UR16, UPT, UPT, UR6, 0x4, URZ ;  /* 0x0000000406107890 */ /* 0x000fe2000fffe0ff */
[----:B------:R2:W3:Y:S01]  /*3690*/  @P0 SYNCS.PHASECHK.TRANS64.TRYWAIT P2, [UR4], R0 ;  /* 0x00000000ff0005a7 */ /* 0x0004e20008041104 */
[----:B------:R-:W-:Y:S02]  /*36a0*/  ULEA UR4, UR10, UR28, 0xa ;  /* 0x0000001c0a047291 */ /* 0x000fe4000f8e50ff */
[----:B------:R-:W-:Y:S02]  /*36b0*/  UIADD3 UR12, UPT, UPT, UR6, 0x6, URZ ;  /* 0x00000006060c7890 */ /* 0x000fe4000fffe0ff */
[----:B------:R-:W-:Y:S02]  /*36c0*/  UIADD3 UR18, UPT, UPT, UR4, 0x2, URZ ;  /* 0x0000000204127890 */ /* 0x000fe4000fffe0ff */
[----:B------:R-:W-:Y:S02]  /*36d0*/  UIADD3 UR14, UPT, UPT, UR4, 0x4, URZ ;  /* 0x00000004040e7890 */ /* 0x000fe4000fffe0ff */
[----:B------:R-:W-:Y:S01]  /*36e0*/  UIADD3 UR8, UPT, UPT, UR4, 0x6, URZ ;  /* 0x0000000604087890 */ /* 0x000fe2000fffe0ff */
[----:B------:R2:W-:Y:S01]  /*36f0*/  UTCHMMA gdesc[UR4], gdesc[UR6], tmem[UR11], tmem[UR38], idesc[UR39], UP2 ;  /* 0x00ff2606040075ea */ /* 0x0005e2000900000b */
[----:B------:R-:W-:Y:S01]  /*3700*/  UPLOP3.LUT UP2, UPT, UPT, UPT, UPT, 0x80, 0x8 ;  /* 0x000000000008789c */ /* 0x000fe20003f4f070 */
[----:B------:R-:W-:Y:S01]  /*3710*/  UMOV UR19, 0x40004040 ;  /* 0x4000404000137882 */ /* 0x000fe20000000000 */
[----:B------:R-:W-:Y:S01]  /*3720*/  UMOV UR17, 0x40004040 ;  /* 0x4000404000117882 */ /* 0x000fe20000000000 */
[----:B------:R2:W-:Y:S01]  /*3730*/  UTCHMMA gdesc[UR18], gdesc[UR20], tmem[UR11], tmem[UR36], idesc[UR37], UPT ;  /* 0x00ff2414120075ea */ /* 0x0005e2000b80000b */
[----:B------:R-:W-:Y:S01]  /*3740*/  UMOV UR15, 0x40004040 ;  /* 0x40004040000f7882 */ /* 0x000fe20000000000 */
[----:B------:R-:W-:Y:S01]  /*3750*/  UMOV UR13, 0x40004040 ;  /* 0x40004040000d7882 */ /* 0x000fe20000000000 */
[----:B------:R-:W-:Y:S01]  /*3760*/  UMOV UR9, 0x40004040 ;  /* 0x4000404000097882 */ /* 0x000fe20000000000 */
[----:B------:R2:W-:Y:S01]  /*3770*/  UTCHMMA gdesc[UR14], gdesc[UR16], tmem[UR11], tmem[UR34], idesc[UR35], UPT ;  /* 0x00ff22100e0075ea */ /* 0x0005e2000b80000b */
[----:B------:R2:W-:Y:S01]  /*3780*/  UTCHMMA gdesc[UR8], gdesc[UR12], tmem[UR11], tmem[UR32], idesc[UR33], UPT ;  /* 0x00ff200c080075ea */ /* 0x0005e2000b80000b */
[----:B------:R2:W-:Y:S01]  /*3790*/  UTCBAR.MULTICAST [UR25], URZ, UR27 ;  /* 0x000000ff190073e9 */ /* 0x0005e2000800081b */
[----:B------:R-:W-:Y:S01]  /*37a0*/  UMOV UR10, UR22 ;  /* 0x00000016000a7c82 */ /* 0x000fe20008000000 */
[----:B------:R-:W-:Y:S05]  /*37b0*/  BRA.U UP3, `(.L_x_64) ;  /* 0xfffffffd03507547 */ /* 0x000fea000b83ffff */
.L_x_61:
[----:B--2---:R-:W-:Y:S01]  /*37c0*/  UIADD3 UR4, UPT, UPT, UR31, 0x1, URZ ;  /* 0x000000011f047890 */ /* 0x004fe2000fffe0ff */
[C---:B------:R-:W-:Y:S01]  /*37d0*/  ISETP.NE.AND P0, PT, R10.reuse, 0x2, PT ;  /* 0x000000020a00780c */ /* 0x040fe20003f05270 */
[----:B------:R-:W-:Y:S02]  /*37e0*/  UIADD3 UR5, UPT, UPT, UR30, 0x90, URZ ;  /* 0x000000901e057890 */ /* 0x000fe4000fffe0ff */
[----:B------:R-:W-:Y:S01]  /*37f0*/  UISETP.NE.AND UP0, UPT, UR4, 0x4, UPT ;  /* 0x000000040400788c */ /* 0x000fe2000bf05270 */
[----:B-1----:R-:W-:Y:S02]  /*3800*/  SEL R0, RZ, 0x1, P0 ;  /* 0x00000001ff007807 */ /* 0x002fe40000000000 */
[----:B------:R-:W-:Y:S01]  /*3810*/  SEL R10, R10, RZ, P0 ;  /* 0x000000ff0a0a7207 */ /* 0x000fe20000000000 */
[----:B------:R-:W-:Y:S01]  /*3820*/  USEL UR6, URZ, 0x1, UP0 ;  /* 0x00000001ff067887 */ /* 0x000fe20008000000 */
[----:B------:R-:W-:Y:S01]  /*3830*/  LOP3.LUT R9, R9, R0, RZ, 0x3c, !PT ;  /* 0x0000000009097212 */ /* 0x000fe200078e3cff */
[----:B------:R-:W-:Y:S01]  /*3840*/  USEL UR31, UR4, URZ, UP0 ;  /* 0x000000ff041f7287 */ /* 0x000fe20008000000 */
[----:B------:R1:W-:Y:S03]  /*3850*/  UTCBAR [UR5], URZ ;  /* 0x000000ff050073e9 */ /* 0x0003e600080000ff */
[----:B------:R-:W-:Y:S01]  /*3860*/  LOP3.LUT R11, R11, UR6, RZ, 0x3c, !PT ;  /* 0x000000060b0b7c12 */ /* 0x000fe2000f8e3cff */
[----:B------:R-:W-:Y:S07]  /*3870*/  @P1 BRA `(.L_x_65) ;  /* 0xfffffff800a01947 */ /* 0x000fee000383ffff */
[----:B------:R-:W2:Y:S01]  /*3880*/  S2UR UR8, SR_CgaCtaId ;  /* 0x00000000000879c3 */ /* 0x000ea20000008800 */
[----:B------:R-:W-:Y:S01]  /*3890*/  ELECT P0, URZ, PT ;  /* 0x0000000000ff782f */ /* 0x000fe20003800000 */
[----:B------:R-:W-:Y:S01]  /*38a0*/  IMAD.MOV.U32 R0, RZ, RZ, 0x1 ;  /* 0x00000001ff007424 */ /* 0x000fe200078e00ff */
[----:B------:R-:W-:Y:S01]  /*38b0*/  UIADD3 UR26, UPT, UPT, UR26, 0xb0, URZ ;  /* 0x000000b01a1a7890 */ /* 0x000fe2000fffe0ff */
[----:B------:R-:W-:Y:S01]  /*38c0*/  SHF.L.U32 R3, R11, 0x1f, RZ ;  /* 0x0000001f0b037819 */ /* 0x000fe200000006ff */
[----:B------:R-:W-:-:S03]  /*38d0*/  UMOV UR4, 0x40 ;  /* 0x0000004000047882 */ /* 0x000fc60000000000 */
[----:B------:R-:W-:Y:S01]  /*38e0*/  UVIRTCOUNT.DEALLOC.SMPOOL 0x80 ;  /* 0x000000800000784c */ /* 0x000fe20000000000 */
[----:B--2---:R-:W-:Y:S02]  /*38f0*/  ULEA UR8, UR8, UR4, 0x18 ;  /* 0x0000000408087291 */ /* 0x004fe4000f8ec0ff */
[----:B------:R-:W-:-:S07]  /*3900*/  ULEA UR4, UR31, UR26, 0x3 ;  /* 0x0000001a1f047291 */ /* 0x000fce000f8e18ff */
[----:B------:R2:W-:Y:S02]  /*3910*/  @P0 STS.U8 [UR8+0x1c], R0 ;  /* 0x00001c00ff000988 */ /* 0x0005e40008000008 */
[----:B------:R-:W4:Y:S02]  /*3920*/  SYNCS.PHASECHK.TRANS64.TRYWAIT P0, [UR4], R3 ;  /* 0x00000003ff0075a7 */ /* 0x000f240008001104 */
[----:B--2-4-:R-:W-:Y:S05]  /*3930*/  @!P0 BRA `(.L_x_66) ;  /* 0x0000004400d08947 */ /* 0x014fea0003800000 */
.L_x_139:
[----:B------:R-:W-:-:S04]  /*3940*/  UIADD3 UR4, UPT, UPT, UR31, 0x1, URZ ;  /* 0x000000011f047890 */ /* 0x000fc8000fffe0ff */
[----:B------:R-:W-:-:S04]  /*3950*/  UISETP.NE.AND UP0, UPT, UR4, 0x4, UPT ;  /* 0x000000040400788c */ /* 0x000fc8000bf05270 */
[----:B------:R-:W-:Y:S02]  /*3960*/  USEL UR6, URZ, 0x1, UP0 ;  /* 0x00000001ff067887 */ /* 0x000fe40008000000 */
[----:B------:R-:W-:-:S04]  /*3970*/  USEL UR4, UR4, URZ, UP0 ;  /* 0x000000ff04047287 */ /* 0x000fc80008000000 */
[----:B-1----:R-:W-:Y:S01]  /*3980*/  ULEA UR5, UR4, UR26, 0x3 ;  /* 0x0000001a04057291 */ /* 0x002fe2000f8e18ff */
[----:B------:R-:W-:-:S04]  /*3990*/  LOP3.LUT R2, R11, UR6, RZ, 0x3c, !PT ;  /* 0x000000060b027c12 */ /* 0x000fc8000f8e3cff */
[----:B--2---:R-:W-:-:S04]  /*39a0*/  SHF.L.U32 R3, R2, 0x1f, RZ ;  /* 0x0000001f02037819 */ /* 0x004fc800000006ff */
[----:B------:R-:W1:Y:S02]  /*39b0*/  SYNCS.PHASECHK.TRANS64.TRYWAIT P0, [UR5], R3 ;  /* 0x00000003ff0075a7 */ /* 0x000e640008001105 */
[----:B-1----:R-:W-:Y:S05]  /*39c0*/  @!P0 BRA `(.L_x_67) ;  /* 0x0000004400c48947 */ /* 0x002fea0003800000 */
.L_x_141:
        /* <DEDUP_REMOVED lines=9> */
.L_x_143:
[----:B------:R-:W-:-:S04]  /*3a60*/  UIADD3 UR4, UPT, UPT, UR4, 0x1, URZ ;  /* 0x0000000104047890 */ /* 0x000fc8000fffe0ff */
[----:B------:R-:W-:-:S04]  /*3a70*/  UISETP.NE.AND UP0, UPT, UR4, 0x4, UPT ;  /* 0x000000040400788c */ /* 0x000fc8000bf05270 */
[----:B------:R-:W-:Y:S02]  /*3a80*/  USEL UR5, URZ, 0x1, UP0 ;  /* 0x00000001ff057887 */ /* 0x000fe40008000000 */
[----:B------:R-:W-:-:S04]  /*3a90*/  USEL UR4, UR4, URZ, UP0 ;  /* 0x000000ff04047287 */ /* 0x000fc80008000000 */
[----:B------:R-:W-:Y:S01]  /*3aa0*/  ULEA UR4, UR4, UR26, 0x3 ;  /* 0x0000001a04047291 */ /* 0x000fe2000f8e18ff */
[----:B-1----:R-:W-:-:S04]  /*3ab0*/  LOP3.LUT R3, R2, UR5, RZ, 0x3c, !PT ;  /* 0x0000000502037c12 */ /* 0x002fc8000f8e3cff */
[----:B------:R-:W-:-:S04]  /*3ac0*/  SHF.L.U32 R3, R3, 0x1f, RZ ;  /* 0x0000001f03037819 */ /* 0x000fc800000006ff */
[----:B------:R-:W1:Y:S02]  /*3ad0*/  SYNCS.PHASECHK.TRANS64.TRYWAIT P0, [UR4], R3 ;  /* 0x00000003ff0075a7 */ /* 0x000e640008001104 */
[----:B-1----:R-:W-:Y:S05]  /*3ae0*/  @!P0 BRA `(.L_x_69) ;  /* 0x0000004400ac8947 */ /* 0x002fea0003800000 */
.L_x_145:
[----:B------:R-:W-:Y:S01]  /*3af0*/  NOP ;  /* 0x0000000000007918 */ /* 0x000fe20000000000 */
[----:B-1----:R-:W1:Y:S01]  /*3b00*/  LDS R0, [UR8+0x14] ;  /* 0x00001408ff007984 */ /* 0x002e620008000800 */
[----:B------:R-:W-:Y:S01]  /*3b10*/  ULOP3.LUT UR4, UR42, 0xffff, URZ, 0xc0, !UPT ;  /* 0x0000ffff2a047892 */ /* 0x000fe2000f8ec0ff */
[----:B------:R-:W-:Y:S01]  /*3b20*/  UMOV UR5, 0xffff ;  /* 0x0000ffff00057882 */ /* 0x000fe20000000000 */
[----:B------:R-:W-:Y:S02]  /*3b30*/  UMOV UR6, 0x1 ;  /* 0x0000000100067882 */ /* 0x000fe40000000000 */
[----:B------:R-:W-:-:S04]  /*3b40*/  USHF.R.U32.HI UR4, URZ, 0x5, UR4 ;  /* 0x00000005ff047899 */ /* 0x000fc80008011604 */
[----:B------:R-:W-:Y:S02]  /*3b50*/  USHF.L.U32 UR5, UR5, UR4, URZ ;  /* 0x0000000405057299 */ /* 0x000fe400080006ff */
[----:B------:R-:W-:-:S04]  /*3b60*/  USHF.L.U32 UR4, UR6, UR4, URZ ;  /* 0x0000000406047299 */ /* 0x000fc800080006ff */
[----:B-1----:R-:W-:-:S04]  /*3b70*/  LOP3.LUT R0, R0, UR5, RZ, 0xc0, !PT ;  /* 0x0000000500007c12 */ /* 0x002fc8000f8ec0ff */
[----:B------:R-:W-:-:S13]  /*3b80*/  ISETP.NE.AND P0, PT, R0, UR5, PT ;  /* 0x0000000500007c0c */ /* 0x000fda000bf05270 */
[----:B------:R-:W-:Y:S05]  /*3b90*/  @P0 BRA `(.L_x_70) ;  /* 0x0000000000580947 */ /* 0x000fea0003800000 */
[----:B------:R-:W1:Y:S02]  /*3ba0*/  LDS R0, [UR8+0x18] ;  /* 0x00001808ff007984 */ /* 0x000e640008000800 */
[----:B-1----:R-:W-:-:S04]  /*3bb0*/  LOP3.LUT R0, R0, UR4, RZ, 0xc0, !PT ;  /* 0x0000000400007c12 */ /* 0x002fc8000f8ec0ff */
[----:B------:R-:W-:-:S13]  /*3bc0*/  ISETP.NE.AND P0, PT, R0, UR4, PT ;  /* 0x0000000400007c0c */ /* 0x000fda000bf05270 */
[----:B------:R-:W-:Y:S05]  /*3bd0*/  @P0 BRA `(.L_x_71) ;  /* 0x00000000003c0947 */ /* 0x000fea0003800000 */
[----:B------:R-:W1:Y:S01]  /*3be0*/  S2R R2, SR_LANEID ;  /* 0x0000000000027919 */ /* 0x000e620000000000 */
[----:B------:R-:W-:Y:S01]  /*3bf0*/  ULOP3.LUT UR5, URZ, UR5, URZ, 0x33, !UPT ;  /* 0x00000005ff057292 */ /* 0x000fe2000f8e33ff */
[----:B------:R-:W-:Y:S01]  /*3c00*/  LOP3.LUT R4, RZ, UR4, RZ, 0x33, !PT ;  /* 0x00000004ff047c12 */ /* 0x000fe2000f8e33ff */
[----:B------:R-:W-:Y:S02]  /*3c10*/  VOTEU.ANY UR4, UPT, PT ;  /* 0x0000000000047886 */ /* 0x000fe400038e0100 */
[----:B------:R-:W-:Y:S01]  /*3c20*/  UFLO.U32 UR4, UR4 ;  /* 0x00000004000472bd */ /* 0x000fe200080e0000 */
[----:B------:R-:W2:Y:S01]  /*3c30*/  REDUX UR6, R4 ;  /* 0x00000000040673c4 */ /* 0x000ea20000000000 */
[----:B------:R-:W-:-:S06]  /*3c40*/  IMAD.U32 R0, RZ, RZ, UR5 ;  /* 0x00000005ff007e24 */ /* 0x000fcc000f8e00ff */
[----:B------:R4:W-:Y:S01]  /*3c50*/  UTCATOMSWS.AND URZ, UR5 ;  /* 0x0000000500ff79e3 */ /* 0x0009e20008000000 */
[----:B------:R-:W3:Y:S01]  /*3c60*/  REDUX UR7, R0 ;  /* 0x00000000000773c4 */ /* 0x000ee20000000000 */
[----:B-1----:R-:W-:Y:S01]  /*3c70*/  ISETP.EQ.U32.AND P0, PT, R2, UR4, PT ;  /* 0x0000000402007c0c */ /* 0x002fe2000bf02070 */
[----:B--2---:R-:W-:Y:S01]  /*3c80*/  IMAD.U32 R2, RZ, RZ, UR6 ;  /* 0x00000006ff027e24 */ /* 0x004fe2000f8e00ff */
[----:B---3--:R-:W-:-:S11]  /*3c90*/  MOV R3, UR7 ;  /* 0x0000000700037c02 */ /* 0x008fd60008000f00 */
[----:B------:R4:W-:Y:S04]  /*3ca0*/  @P0 ATOMS.AND RZ, [UR8+0x14], R3 ;  /* 0x00001403ffff098c */ /* 0x0009e8000a800008 */
[----:B------:R4:W-:Y:S01]  /*3cb0*/  @P0 ATOMS.AND RZ, [UR8+0x18], R2 ;  /* 0x00001802ffff098c */ /* 0x0009e2000a800008 */
[----:B------:R-:W-:Y:S05]  /*3cc0*/  BRA `(.L_x_72) ;  /* 0x0000000000147947 */ /* 0x000fea0003800000 */
.L_x_71:
[----:B------:R-:W-:Y:S02]  /*3cd0*/  MOV R2, 0x3cf0 ;  /* 0x00003cf000027802 */ /* 0x000fe40000000f00 */
[----:B---3-5:R-:W-:Y:S05]  /*3ce0*/  CALL.REL.NOINC `($__internal_0_$__cuda_sm10x_tcgen05_guardrail_trap_col_being_dealloced_not_returned_by_alloc) ;  /* 0x0000004800207944 */ /* 0x028fea0003c00000 */
[----:B------:R-:W-:Y:S05]  /*3cf0*/  BRA `(.L_x_72) ;  /* 0x0000000000087947 */ /* 0x000fea0003800000 */
.L_x_70:
[----:B------:R-:W-:Y:S02]  /*3d00*/  MOV R2, 0x3d20 ;  /* 0x00003d2000027802 */ /* 0x000fe40000000f00 */
[----:B---3-5:R-:W-:Y:S05]  /*3d10*/  CALL.REL.NOINC `($__internal_2_$__cuda_sm10x_tcgen05_guardrail_trap_unallocated_columns_being_dealloced) ;  /* 0x00000048002c7944 */ /* 0x028fea0003c00000 */
.L_x_72:
[----:B------:R-:W-:Y:S01]  /*3d20*/  NOP ;  /* 0x0000000000007918 */ /* 0x000fe20000000000 */
[----:B----4-:R-:W-:Y:S05]  /*3d30*/  EXIT ;  /* 0x000000000000794d */ /* 0x010fea0003800000 */
.L_x_54:
[----:B------:R-:W-:-:S09]  /*3d40*/  UISETP.NE.OR UP0, UPT, UR22, 0x3, !UP3 ;  /* 0x000000031600788c */ /* 0x000fd2000df05670 */
[----:B------:R-:W-:Y:S05]  /*3d50*/  BRA.U UP0, `(.L_x_73) ;  /* 0x0000000d00fc7547 */ /* 0x000fea000b800000 */
[----:B------:R-:W1:Y:S01]  /*3d60*/  S2UR UR6, SR_CgaCtaId ;  /* 0x00000000000679c3 */ /* 0x000e620000008800 */
[----:B------:R-:W2:Y:S01]  /*3d70*/  LDCU UR28, c[0x0][0x370] ;  /* 0x00006e00ff1c77ac */ /* 0x000ea20008000800 */
[----:B------:R-:W-:Y:S02]  /*3d80*/  HFMA2 R13, -RZ, RZ, 0, 0 ;  /* 0x00000000ff0d7431 */ /* 0x000fe400000001ff */
[----:B------:R-:W-:Y:S01]  /*3d90*/  IMAD.MOV.U32 R15, RZ, RZ, 0x1 ;  /* 0x00000001ff0f7424 */ /* 0x000fe200078e00ff */
[----:B------:R-:W-:Y:S01]  /*3da0*/  MOV R7, 0x2000 ;  /* 0x0000200000077802 */ /* 0x000fe20000000f00 */
[----:B------:R-:W2:Y:S01]  /*3db0*/  LDCU.128 UR32, c[0x0][0xb10] ;  /* 0x00016200ff2077ac */ /* 0x000ea20008000c00 */
[----:B------:R-:W-:Y:S01]  /*3dc0*/  IMAD.MOV.U32 R14, RZ, RZ, RZ ;  /* 0x000000ffff0e7224 */ /* 0x000fe200078e00ff */
[----:B------:R-:W3:Y:S01]  /*3dd0*/  LDC.64 R16, c[0x0][0x348] ;  /* 0x0000d200ff107b82 */ /* 0x000ee20000000a00 */
[----:B------:R-:W4:Y:S01]  /*3de0*/  LDCU UR27, c[0x0][0x374] ;  /* 0x00006e80ff1b77ac */ /* 0x000f220008000800 */
[----:B------:R-:W4:Y:S06]  /*3df0*/  LDCU UR15, c[0x0][0xb0c] ;  /* 0x00016180ff0f77ac */ /* 0x000f2c0008000800 */
[----:B------:R-:W3:Y:S01]  /*3e00*/  LDC.64 R2, c[0x0][0x888] ;  /* 0x00022200ff027b82 */ /* 0x000ee20000000a00 */
[----:B------:R-:W4:Y:S01]  /*3e10*/  LDCU UR38, c[0x0][0xb20] ;  /* 0x00016400ff2677ac */ /* 0x000f220008000800 */
[----:B------:R-:W4:Y:S06]  /*3e20*/  LDCU UR4, c[0x0][0xb30] ;  /* 0x00016600ff0477ac */ /* 0x000f2c0008000800 */
[----:B------:R-:W3:Y:S01]  /*3e30*/  LDC.64 R4, c[0x0][0x890] ;  /* 0x00022400ff047b82 */ /* 0x000ee20000000a00 */
[----:B------:R-:W-:Y:S01]  /*3e40*/  UMOV UR24, 0x400 ;  /* 0x0000040000187882 */ /* 0x000fe20000000000 */
[----:B------:R-:W-:-:S02]  /*3e50*/  UPLOP3.LUT UP3, UPT, UPT, UPT, UPT, 0x40, 0x4 ;  /* 0x000000000004789c */ /* 0x000fc40003f6e870 */
[----:B-1----:R-:W-:Y:S02]  /*3e60*/  ULEA UR24, UR6, UR24, 0x18 ;  /* 0x0000001806187291 */ /* 0x002fe4000f8ec0ff */
[----:B--2---:R-:W-:Y:S02]  /*3e70*/  UIMAD.WIDE.U32 UR6, UR28, UR32, URZ ;  /* 0x000000201c0672a5 */ /* 0x004fe4000f8e00ff */
[----:B----4-:R-:W-:Y:S02]  /*3e80*/  UIMAD.WIDE.U32 UR8, UR27, UR35, URZ ;  /* 0x000000231b0872a5 */ /* 0x010fe4000f8e00ff */
[----:B------:R-:W-:Y:S02]  /*3e90*/  UISETP.GE.AND UP0, UPT, UR40, 0x1, UPT ;  /* 0x000000012800788c */ /* 0x000fe4000bf06270 */
[----:B------:R-:W-:Y:S01]  /*3ea0*/  UISETP.NE.AND UP4, UPT, UR40, 0x1, UPT ;  /* 0x000000012800788c */ /* 0x000fe2000bf85270 */
[----:B------:R-:W-:Y:S02]  /*3eb0*/  UMOV UR6, UR7 ;  /* 0x0000000700067c82 */ /* 0x000fe40008000000 */
[----:B------:R-:W-:Y:S01]  /*3ec0*/  UMOV UR29, UR9 ;  /* 0x00000009001d7c82 */ /* 0x000fe20008000000 */
[----:B------:R-:W1:Y:S01]  /*3ed0*/  LDCU.64 UR16, c[0x0][0xb28] ;  /* 0x00016500ff1077ac */ /* 0x000e620008000a00 */
[----:B------:R-:W-:-:S02]  /*3ee0*/  UISETP.NE.AND UP6, UPT, UR15, 0x1, UPT ;  /* 0x000000010f00788c */ /* 0x000fc4000bfc5270 */
[----:B------:R-:W-:Y:S02]  /*3ef0*/  UISETP.NE.AND UP5, UPT, UR34, 0x1, UPT ;  /* 0x000000012200788c */ /* 0x000fe4000bfa5270 */
[----:B------:R-:W-:Y:S02]  /*3f00*/  USHF.R.U32.HI UR31, URZ, UR33, UR6 ;  /* 0x00000021ff1f7299 */ /* 0x000fe40008011606 */
[----:B------:R-:W-:Y:S02]  /*3f10*/  USHF.R.U32.HI UR29, URZ, UR38, UR29 ;  /* 0x00000026ff1d7299 */ /* 0x000fe4000801161d */
[----:B------:R-:W-:Y:S01]  /*3f20*/  UISETP.NE.AND UP2, UPT, UR4, 0x1, UPT ;  /* 0x000000010400788c */ /* 0x000fe2000bf45270 */
[----:B------:R-:W-:-:S10]  /*3f30*/  UMOV UR12, URZ ;  /* 0x000000ff000c7c82 */ /* 0x000fd40008000000 */
.L_x_82:
[C---:B------:R-:W-:Y:S02]  /*3f40*/  LEA R12, R14.reuse, UR24, 0x3 ;  /* 0x000000180e0c7c11 */ /* 0x040fe4000f8e18ff */
[----:B------:R-:W-:Y:S02]  /*3f50*/  SHF.L.U32 R9, R13, 0x1f, RZ ;  /* 0x0000001f0d097819 */ /* 0x000fe400000006ff */
[----:B------:R-:W-:Y:S02]  /*3f60*/  LEA R10, R14, UR24, 0x4 ;  /* 0x000000180e0a7c11 */ /* 0x000fe4000f8e20ff */
[----:B------:R-:W2:Y:S02]  /*3f70*/  SYNCS.PHASECHK.TRANS64.TRYWAIT P0, [R12+URZ+0x70], R9 ;  /* 0x000070090c0075a7 */ /* 0x000ea400080011ff */
[----:B--2-4-:R-:W-:Y:S05]  /*3f80*/  @!P0 BRA `(.L_x_74) ;  /* 0x00000040009c8947 */ /* 0x014fea0003800000 */
.L_x_146:
[----:B--2---:R-:W2:Y:S01]  /*3f90*/  LDS.128 R8, [R10+0x100] ;  /* 0x000100000a087984 */ /* 0x004ea20000000c00 */
[----:B------:R-:W-:Y:S01]  /*3fa0*/  UISETP.GE.AND UP0, UPT, UR40, 0x1, UPT ;  /* 0x000000012800788c */ /* 0x000fe2000bf06270 */
[----:B------:R-:W-:Y:S01]  /*3fb0*/  @!PT LDS RZ, [RZ] ;  /* 0x00000000fffff984 */ /* 0x000fe20000000800 */
[----:B------:R-:W-:Y:S01]  /*3fc0*/  @!PT LDS RZ, [RZ] ;  /* 0x00000000fffff984 */ /* 0x000fe20000000800 */
[----:B------:R-:W-:Y:S01]  /*3fd0*/  @!PT LDS RZ, [RZ] ;  /* 0x00000000fffff984 */ /* 0x000fe20000000800 */
[----:B------:R-:W-:Y:S01]  /*3fe0*/  @!PT LDS RZ, [RZ] ;  /* 0x00000000fffff984 */ /* 0x000fe20000000800 */
[----:B------:R4:W-:Y:S06]  /*3ff0*/  MEMBAR.ALL.CTA ;  /* 0x0000000000007992 */ /* 0x0009ec0000008000 */
[----:B----4-:R-:W4:Y:S01]  /*4000*/  FENCE.VIEW.ASYNC.S ;  /* 0x00000000000073c6 */ /* 0x010f220000000000 */
[----:B--2---:R-:W-:Y:S11]  /*4010*/  LOP3.LUT P0, RZ, R10, 0x1, RZ, 0xc0, !PT ;  /* 0x000000010aff7812 */ /* 0x004ff6000780c0ff */
[----:B------:R-:W-:Y:S02]  /*4020*/  @!UPT UIADD3 URZ, UPT, UPT, URZ, URZ, URZ ;  /* 0x000000fffffff290 */ /* 0x000fe4000fffe0ff */
[----:B----4-:R-:W-:Y:S01]  /*4030*/  VOTEU.ANY UP1, P0 ;  /* 0x0000000000ff7886 */ /* 0x010fe20000020100 */
[----:B------:R-:W-:Y:S11]  /*4040*/  PLOP3.LUT P0, PT, PT, PT, UP1, 0x80, 0x8 ;  /* 0x000000000008781c */ /* 0x000ff60003f0f018 */
[----:B------:R-:W-:Y:S02]  /*4050*/  @!UPT UIADD3 URZ, UPT, UPT, URZ, URZ, URZ ;  /* 0x000000fffffff290 */ /* 0x000fe4000fffe0ff */
[----:B------:R-:W-:Y:S02]  /*4060*/  @P0 SHF.R.U32.HI R0, RZ, 0x10, R9 ;  /* 0x00000010ff000819 */ /* 0x000fe40000011609 */
[----:B------:R-:W-:Y:S02]  /*4070*/  @P0 MOV R6, R8 ;  /* 0x0000000800060202 */ /* 0x000fe40000000f00 */
[----:B------:R-:W-:Y:S01]  /*4080*/  @P0 R2UR UR4, R0 ;  /* 0x00000000000402ca */ /* 0x000fe200000e0000 */
[----:B------:R-:W-:Y:S01]  /*4090*/  VIADD R0, R12, 0x80 ;  /* 0x000000800c007836 */ /* 0x000fe20000000000 */
[----:B------:R-:W-:Y:S02]  /*40a0*/  @P0 LOP3.LUT R8, R9, 0xffff, RZ, 0xc0, !PT ;  /* 0x0000ffff09080812 */ /* 0x000fe400078ec0ff */
[----:B------:R-:W-:Y:S02]  /*40b0*/  @P0 R2UR UR6, R6 ;  /* 0x00000000060602ca */ /* 0x000fe400000e0000 */
[----:B------:R-:W-:Y:S02]  /*40c0*/  PRMT R0, RZ, 0x654, R0 ;  /* 0x00000654ff007816 */ /* 0x000fe40000000000 */
[----:B------:R-:W-:Y:S02]  /*40d0*/  @P0 R2UR UR5, R8 ;  /* 0x00000000080502ca */ /* 0x000fe400000e0000 */
[----:B------:R2:W-:Y:S03]  /*40e0*/  SYNCS.ARRIVE.TRANS64.RED.A1T0 RZ, [R0+URZ], RZ ;  /* 0x000000ff00ff79a7 */ /* 0x0005e600081004ff */
[----:B------:R-:W-:Y:S04]  /*40f0*/  @UP1 UMOV UR26, UR4 ;  /* 0x00000004001a1c82 */ /* 0x000fe80008000000 */
[----:B------:R-:W-:Y:S04]  /*4100*/  @UP1 UMOV UR14, UR6 ;  /* 0x00000006000e1c82 */ /* 0x000fe80008000000 */
[----:B------:R-:W-:Y:S01]  /*4110*/  @UP1 UMOV UR13, UR5 ;  /* 0x00000005000d1c82 */ /* 0x000fe20008000000 */
[----:B------:R-:W-:Y:S05]  /*4120*/  BRA.U !UP0, `(.L_x_75) ;  /* 0x0000000108a47547 */ /* 0x000fea000b800000 */
[----:B------:R-:W-:Y:S02]  /*4130*/  UIMAD.WIDE.U32 UR8, UR13, UR35, URZ ;  /* 0x000000230d0872a5 */ /* 0x000fe4000f8e00ff */
[----:B------:R-:W-:Y:S02]  /*4140*/  UIMAD.WIDE.U32 UR10, UR14, UR32, URZ ;  /* 0x000000200e0a72a5 */ /* 0x000fe4000f8e00ff */
[----:B------:R-:W-:Y:S02]  /*4150*/  USEL UR4, UR27, UR29, !UP5 ;  /* 0x0000001d1b047287 */ /* 0x000fe4000e800000 */
[----:B------:R-:W-:Y:S02]  /*4160*/  USEL UR7, UR28, UR31, !UP6 ;  /* 0x0000001f1c077287 */ /* 0x000fe4000f000000 */
[----:B-1----:R-:W-:Y:S02]  /*4170*/  UIMAD.WIDE.U32 UR18, UR4, UR16, URZ ;  /* 0x00000010041272a5 */ /* 0x002fe4000f8e00ff */
[----:B------:R-:W-:Y:S01]  /*4180*/  UIMAD.WIDE.U32 UR20, UR7, UR16, URZ ;  /* 0x00000010071472a5 */ /* 0x000fe2000f8e00ff */
[----:B------:R-:W-:Y:S02]  /*4190*/  UMOV UR5, UR9 ;  /* 0x0000000900057c82 */ /* 0x000fe40008000000 */
[----:B------:R-:W-:Y:S03]  /*41a0*/  USHF.R.U32.HI UR6, URZ, UR38, UR5 ;  /* 0x00000026ff067299 */ /* 0x000fe60008011605 */
[----:B------:R-:W-:Y:S01]  /*41b0*/  UMOV UR5, UR11 ;  /* 0x0000000b00057c82 */ /* 0x000fe20008000000 */
[----:B------:R-:W-:Y:S02]  /*41c0*/  USEL UR6, UR13, UR6, !UP5 ;  /* 0x000000060d067287 */ /* 0x000fe4000e800000 */
[----:B------:R-:W-:Y:S02]  /*41d0*/  USHF.R.U32.HI UR8, URZ, UR33, UR5 ;  /* 0x00000021ff087299 */ /* 0x000fe40008011605 */
[----:B------:R-:W-:Y:S01]  /*41e0*/  UIMAD.WIDE.U32 UR10, UR6, UR16, URZ ;  /* 0x00000010060a72a5 */ /* 0x000fe2000f8e00ff */
[----:B------:R-:W-:Y:S02]  /*41f0*/  UMOV UR5, UR19 ;  /* 0x0000001300057c82 */ /* 0x000fe40008000000 */
[----:B------:R-:W-:Y:S03]  /*4200*/  @UP4 USHF.R.U32.HI UR4, URZ, UR17, UR5 ;  /* 0x00000011ff044299 */ /* 0x000fe60008011605 */
[----:B------:R-:W-:Y:S01]  /*4210*/  UMOV UR5, UR21 ;  /* 0x0000001500057c82 */ /* 0x000fe20008000000 */
[----:B------:R-:W-:Y:S02]  /*4220*/  UIMAD UR4, UR40, UR4, URZ ;  /* 0x00000004280472a4 */ /* 0x000fe4000f8e02ff */
[----:B------:R-:W-:Y:S02]  /*4230*/  @UP4 USHF.R.U32.HI UR7, URZ, UR17, UR5 ;  /* 0x00000011ff074299 */ /* 0x000fe40008011605 */
[----:B------:R-:W-:Y:S02]  /*4240*/  USEL UR5, UR14, UR8, !UP6 ;  /* 0x000000080e057287 */ /* 0x000fe4000f000000 */
[----:B------:R-:W-:Y:S02]  /*4250*/  UIMAD UR8, UR40, UR7, URZ ;  /* 0x00000007280872a4 */ /* 0x000fe4000f8e02ff */
[----:B------:R-:W-:Y:S03]  /*4260*/  UISETP.GE.AND UP0, UPT, UR6, UR4, UPT ;  /* 0x000000040600728c */ /* 0x000fe6000bf06270 */
[----:B------:R-:W-:Y:S01]  /*4270*/  UMOV UR4, UR11 ;  /* 0x0000000b00047c82 */ /* 0x000fe20008000000 */
[----:B------:R-:W-:Y:S02]  /*4280*/  UISETP.GE.OR UP0, UPT, UR5, UR8, UP0 ;  /* 0x000000080500728c */ /* 0x000fe40008706670 */
[----:B------:R-:W-:Y:S02]  /*4290*/  USHF.R.U32.HI UR4, URZ, UR17, UR4 ;  /* 0x00000011ff047299 */ /* 0x000fe40008011604 */
[----:B------:R-:W-:Y:S02]  /*42a0*/  UIMAD.WIDE.U32 UR8, UR5, UR16, URZ ;  /* 0x00000010050872a5 */ /* 0x000fe4000f8e00ff */
[----:B------:R-:W-:Y:S04]  /*42b0*/  USEL UR10, UR6, UR4, !UP4 ;  /* 0x00000004060a7287 */ /* 0x000fe8000e000000 */
[----:B------:R-:W-:Y:S01]  /*42c0*/  UIADD3 UR11, UPT, UPT, -UR10, URZ, URZ ;  /* 0x000000ff0a0b7290 */ /* 0x000fe2000fffe1ff */
[----:B------:R-:W-:Y:S02]  /*42d0*/  @!UP0 UMOV UR4, UR9 ;  /* 0x0000000900048c82 */ /* 0x000fe40008000000 */
[----:B------:R-:W-:Y:S02]  /*42e0*/  @!UP0 USHF.R.U32.HI UR4, URZ, UR17, UR4 ;  /* 0x00000011ff048299 */ /* 0x000fe40008011604 */
[----:B------:R-:W-:Y:S02]  /*42f0*/  UIMAD UR8, UR40, UR11, UR6 ;  /* 0x0000000b280872a4 */ /* 0x000fe4000f8e0206 */
[----:B------:R-:W-:Y:S04]  /*4300*/  @!UP0 USEL UR4, UR5, UR4, !UP4 ;  /* 0x0000000405048287 */ /* 0x000fe8000e000000 */
[----:B------:R-:W-:Y:S02]  /*4310*/  @!UP0 UIMAD UR8, UR7, UR8, UR4 ;  /* 0x00000008070882a4 */ /* 0x000fe4000f8e0204 */
[----:B------:R-:W-:Y:S02]  /*4320*/  @!UP0 UIADD3 UR9, UPT, UPT, UR10, -UR4, URZ ;  /* 0x800000040a098290 */ /* 0x000fe4000fffe0ff */
[----:B------:R-:W-:Y:S02]  /*4330*/  UIADD3 UR4, UPT, UPT, -UR5, URZ, URZ ;  /* 0x000000ff05047290 */ /* 0x000fe4000fffe1ff */
[----:B------:R-:W-:Y:S02]  /*4340*/  UIADD3 UR7, UPT, UPT, -UR6, URZ, URZ ;  /* 0x000000ff06077290 */ /* 0x000fe4000fffe1ff */
[----:B------:R-:W-:Y:S02]  /*4350*/  @!UP0 UIMAD UR6, UR9, UR40, UR5 ;  /* 0x00000028090682a4 */ /* 0x000fe4000f8e0205 */
[----:B------:R-:W-:Y:S02]  /*4360*/  UIMAD UR14, UR15, UR4, UR14 ;  /* 0x000000040f0e72a4 */ /* 0x000fe4000f8e020e */
[----:B------:R-:W-:Y:S01]  /*4370*/  UIMAD UR13, UR34, UR7, UR13 ;  /* 0x00000007220d72a4 */ /* 0x000fe2000f8e020d */
[----:B------:R-:W-:Y:S02]  /*4380*/  @!UP0 UMOV UR5, UR8 ;  /* 0x0000000800058c82 */ /* 0x000fe40008000000 */
[----:B------:R-:W-:Y:S02]  /*4390*/  UIMAD UR14, UR5, UR15, UR14 ;  /* 0x0000000f050e72a4 */ /* 0x000fe4000f8e020e */
[----:B------:R-:W-:Y:S11]  /*43a0*/  UIMAD UR13, UR6, UR34, UR13 ;  /* 0x00000022060d72a4 */ /* 0x000ff6000f8e020d */
[----:B------:R-:W-:Y:S01]  /*43b0*/  @!UPT UIADD3 URZ, UPT, UPT, URZ, URZ, URZ ;  /* 0x000000fffffff290 */ /* 0x000fe2000fffe0ff */
.L_x_75:
[----:B------:R-:W4:Y:S01]  /*43c0*/  @!UP2 LDCU.128 UR20, c[0x0][0xb10] ;  /* 0x00016200ff14a7ac */ /* 0x000f220008000c00 */
[C---:B---3--:R-:W-:Y:S02]  /*43d0*/  ISETP.NE.U32.AND P1, PT, R4.reuse, RZ, PT ;  /* 0x000000ff0400720c */ /* 0x048fe40003f25070 */
[----:B------:R-:W-:Y:S02]  /*43e0*/  ISETP.NE.U32.AND P0, PT, R4, RZ, PT ;  /* 0x000000ff0400720c */ /* 0x000fe40003f05070 */
[C---:B------:R-:W-:Y:S02]  /*43f0*/  ISETP.NE.AND.EX P1, PT, R5.reuse, RZ, PT, P1 ;  /* 0x000000ff0500720c */ /* 0x040fe40003f25310 */
[----:B------:R-:W-:Y:S01]  /*4400*/  ISETP.NE.AND.EX P0, PT, R5, RZ, PT, P0 ;  /* 0x000000ff0500720c */ /* 0x000fe20003f05300 */
[----:B------:R-:W3:Y:S01]  /*4410*/  @!UP2 LDCU UR5, c[0x0][0xb0c] ;  /* 0x00016180ff05a7ac */ /* 0x000ee20008000800 */
[----:B------:R-:W-:Y:S02]  /*4420*/  USHF.L.U32 UR11, UR25, 0x7, URZ ;  /* 0x00000007190b7899 */ /* 0x000fe400080006ff */
[----:B------:R-:W-:Y:S02]  /*4430*/  USHF.L.U32 UR10, UR30, 0x6, URZ ;  /* 0x000000061e0a7899 */ /* 0x000fe400080006ff */
[----:B----4-:R-:W-:Y:S07]  /*4440*/  UIMAD.WIDE.U32 UR6, UR14, UR20, URZ ;  /* 0x000000140e0672a5 */ /* 0x010fee000f8e00ff */
[----:B------:R-:W-:Y:S01]  /*4450*/  @!UP2 UMOV UR4, UR7 ;  /* 0x000000070004ac82 */ /* 0x000fe20008000000 */
[----:B---3--:R-:W-:Y:S02]  /*4460*/  @!UP2 UISETP.NE.AND UP0, UPT, UR5, 0x1, UPT ;  /* 0x000000010500a88c */ /* 0x008fe4000bf05270 */
[----:B------:R-:W-:Y:S02]  /*4470*/  @!UP2 USHF.R.U32.HI UR4, URZ, UR21, UR4 ;  /* 0x00000015ff04a299 */ /* 0x000fe40008011604 */
[----:B------:R-:W-:Y:S02]  /*4480*/  UIMAD.WIDE.U32 UR6, UR13, UR23, URZ ;  /* 0x000000170d0672a5 */ /* 0x000fe4000f8e00ff */
[----:B------:R-:W-:Y:S02]  /*4490*/  @!UP2 USEL UR8, UR14, UR4, !UP0 ;  /* 0x000000040e08a287 */ /* 0x000fe4000c000000 */
[----:B------:R-:W-:Y:S03]  /*44a0*/  @!UP2 UISETP.NE.AND UP0, UPT, UR22, 0x1, UPT ;  /* 0x000000011600a88c */ /* 0x000fe6000bf05270 */
[----:B------:R-:W-:Y:S02]  /*44b0*/  @!UP2 UMOV UR6, UR7 ;  /* 0x000000070006ac82 */ /* 0x000fe40008000000 */
[----:B------:R-:W3:Y:S02]  /*44c0*/  @!UP2 LDCU UR4, c[0x0][0xb20] ;  /* 0x00016400ff04a7ac */ /* 0x000ee40008000800 */
[----:B---3--:R-:W-:Y:S04]  /*44d0*/  @!UP2 USHF.R.U32.HI UR6, URZ, UR4, UR6 ;  /* 0x00000004ff06a299 */ /* 0x008fe80008011606 */
[----:B------:R-:W-:Y:S04]  /*44e0*/  @!UP2 USEL UR6, UR13, UR6, !UP0 ;  /* 0x000000060d06a287 */ /* 0x000fe8000c000000 */
[----:B------:R-:W-:Y:S02]  /*44f0*/  @!UP2 UIADD3 UR4, UPT, UPT, -UR8, UR6, URZ ;  /* 0x000000060804a290 */ /* 0x000fe4000fffe1ff */
[----:B------:R-:W-:Y:S02]  /*4500*/  @!UP2 UIADD3 UR6, UPT, UPT, UR8, -UR6, URZ ;  /* 0x800000060806a290 */ /* 0x000fe4000fffe0ff */
[----:B------:R-:W-:Y:S02]  /*4510*/  @!UP2 UIMAD UR14, UR4, UR5, UR14 ;  /* 0x00000005040ea2a4 */ /* 0x000fe4000f8e020e */
[----:B------:R-:W-:Y:S01]  /*4520*/  @!UP2 UIMAD UR13, UR6, UR22, UR13 ;  /* 0x00000016060da2a4 */ /* 0x000fe2000f8e020d */
[----:B------:R-:W-:Y:S11]  /*4530*/  BRA.U UP3, `(.L_x_76) ;  /* 0x0000000103107547 */ /* 0x000ff6000b800000 */
[----:B--2---:R-:W-:Y:S04]  /*4540*/  MOV R0, UR37 ;  /* 0x0000002500007c02 */ /* 0x004fe80008000f00 */
[----:B------:R-:W-:Y:S04]  /*4550*/  SHF.L.U32 R9, R0, 0x1f, RZ ;  /* 0x0000001f00097819 */ /* 0x000fe800000006ff */
[----:B------:R-:W2:Y:S02]  /*4560*/  SYNCS.PHASECHK.TRANS64.TRYWAIT P2, [UR24+0x68], R9 ;  /* 0x00006809ff0075a7 */ /* 0x000ea40008041118 */
[----:B--2---:R-:W-:Y:S05]  /*4570*/  @!P2 BRA `(.L_x_77) ;  /* 0x0000003c0034a947 */ /* 0x004fea0003800000 */
.L_x_76:
[----:B------:R-:W-:Y:S05]  /*4580*/  @!P1 BRA `(.L_x_78) ;  /* 0x0000000000309947 */ /* 0x000fea0003800000 */
[----:B------:R-:W-:Y:S01]  /*4590*/  ISETP.NE.U32.AND P1, PT, R2, RZ, PT ;  /* 0x000000ff0200720c */ /* 0x000fe20003f25070 */
[----:B------:R-:W3:Y:S01]  /*45a0*/  LDCU.64 UR4, c[0x0][0x358] ;  /* 0x00006b00ff0477ac */ /* 0x000ee20008000a00 */
[----:B------:R-:W-:Y:S02]  /*45b0*/  IMAD.MOV.U32 R84, RZ, RZ, 0x1 ;  /* 0x00000001ff547424 */ /* 0x000fe400078e00ff */
[----:B------:R-:W-:Y:S11]  /*45c0*/  ISETP.NE.AND.EX P1, PT, R3, RZ, PT, P1 ;  /* 0x000000ff0300720c */ /* 0x000ff60003f25310 */
[----:B------:R-:W-:Y:S02]  /*45d0*/  @!UPT UIADD3 URZ, UPT, UPT, URZ, URZ, URZ ;  /* 0x000000fffffff290 */ /* 0x000fe4000fffe0ff */
[----:B--2---:R-:W2:Y:S01]  /*45e0*/  @P1 LDC.64 R8, c[0x0][0x888] ;  /* 0x00022200ff081b82 */ /* 0x004ea20000000a00 */
[----:B------:R-:W-:Y:S04]  /*45f0*/  @P1 IMAD R0, R4, UR36, RZ ;  /* 0x0000002404001c24 */ /* 0x000fe8000f8e02ff */
[----:B--2---:R-:W-:Y:S04]  /*4600*/  @P1 IMAD.WIDE R8, R0, 0x4, R8 ;  /* 0x0000000400081825 */ /* 0x004fe800078e0208 */
[----:B------:R-:W-:Y:S01]  /*4610*/  HFMA2 R0, -RZ, RZ, 0, 5.9604644775390625e-08 ;  /* 0x00000001ff007431 */ /* 0x000fe200000001ff */
[----:B---3-5:R3:W5:Y:S04]  /*4620*/  @P1 LDG.E R41, desc[UR4][R8.64] ;  /* 0x0000000408291981 */ /* 0x028768000c1e1900 */
[----:B------:R-:W-:Y:S01]  /*4630*/  @!P1 PRMT R84, R0, 0x7610, R84 ;  /* 0x0000761000549816 */ /* 0x000fe20000000054 */
[----:B---3--:R-:W4:Y:S06]  /*4640*/  @!P1 LDC R41, c[0x0][0x880] ;  /* 0x00022000ff299b82 */ /* 0x008f2c0000000800 */
.L_x_78:
[----:B----45:R-:W-:Y:S01]  /*4650*/  @!P0 FSETP.EQ.AND P1, PT, R41, RZ, PT ;  /* 0x000000ff2900820b */ /* 0x030fe20003f22000 */
[----:B------:R-:W-:Y:S01]  /*4660*/  @!UPT UIADD3 URZ, UPT, UPT, URZ, URZ, URZ ;  /* 0x000000fffffff290 */ /* 0x000fe2000fffe0ff */
[----:B------:R-:W-:Y:S11]  /*4670*/  @!P0 BRA `(.L_x_79) ;  /* 0x0000000000188947 */ /* 0x000ff60003800000 */
[----:B------:R-:W-:Y:S02]  /*4680*/  LOP3.LUT P0, RZ, R84, 0xff, RZ, 0xc0, !PT ;  /* 0x000000ff54ff7812 */ /* 0x000fe4000780c0ff */
[----:B------:R-:W-:Y:S04]  /*4690*/  ISETP.NE.U32.AND P1, PT, R2, RZ, PT ;  /* 0x000000ff0200720c */ /* 0x000fe80003f25070 */
[----:B------:R-:W-:Y:S04]  /*46a0*/  ISETP.NE.AND.EX P1, PT, R3, RZ, PT, P1 ;  /* 0x000000ff0300720c */ /* 0x000fe80003f25310 */
[----:B------:R-:W-:Y:S03]  /*46b0*/  PLOP3.LUT P1, PT, P1, PT, PT, 0x8, 0x80 ;  /* 0x000000000080781c */ /* 0x000fe60000f2e170 */
[----:B------:R-:W-:Y:S11]  /*46c0*/  @P0 FSETP.EQ.AND P1, PT, R41, RZ, PT ;  /* 0x000000ff2900020b */ /* 0x000ff60003f22000 */
[----:B------:R-:W-:Y:S02]  /*46d0*/  @!UPT UIADD3 URZ, UPT, UPT, URZ, URZ, URZ ;  /* 0x000000fffffff290 */ /* 0x000fe4000fffe0ff */
.L_x_79:
[----:B------:R-:W-:Y:S01]  /*46e0*/  ULEA UR4, UR12, UR24, 0x3 ;  /* 0x000000180c047291 */ /* 0x000fe2000f8e18ff */
[----:B--2---:R-:W-:Y:S02]  /*46f0*/  SHF.L.U32 R9, R15, 0x1f, RZ ;  /* 0x0000001f0f097819 */ /* 0x004fe400000006ff */
[----:B------:R-:W-:Y:S04]  /*4700*/  ELECT P0, URZ, PT ;  /* 0x0000000000ff782f */ /* 0x000fe80003800000 */
[----:B------:R-:W-:Y:S02]  /*4710*/  PLOP3.LUT P1, PT, P1, P0, PT, 0xf2, 0x2f ;  /* 0x00000000002f781c */ /* 0x000fe40000f21e72 */
[----:B------:R-:W2:Y:S11]  /*4720*/  SYNCS.PHASECHK.TRANS64.TRYWAIT P2, [UR4+0x48], R9 ;  /* 0x00004809ff0075a7 */ /* 0x000eb60008041104 */
[----:B------:R-:W-:Y:S05]  /*4730*/  @!P1 IADD3 R8, P0, PT, R16, 0x580, RZ ;  /* 0x0000058010089810 */ /* 0x000fea0007f1e0ff */
[----:B------:R-:W-:Y:S01]  /*4740*/  @!P1 IMAD.X R6, RZ, RZ, R17, P0 ;  /* 0x000000ffff069224 */ /* 0x000fe200000e0611 */
[----:B--2---:R-:W-:Y:S07]  /*4750*/  @!P2 BRA `(.L_x_80) ;  /* 0x0000003800d4a947 */ /* 0x004fee0003800000 */
.L_x_149:
[----:B------:R-:W3:Y:S01]  /*4760*/  S2UR UR20, SR_CgaCtaId ;  /* 0x00000000001479c3 */ /* 0x000ee20000008800 */
[----:B------:R-:W-:Y:S01]  /*4770*/  @!P1 R2UR UR7, R6 ;  /* 0x00000000060792ca */ /* 0x000fe200000e0000 */
[----:B------:R-:W-:Y:S01]  /*4780*/  UIADD3 UR5, UPT, UPT, UR12, 0x1, URZ ;  /* 0x000000010c057890 */ /* 0x000fe2000fffe0ff */
[----:B------:R-:W-:Y:S01]  /*4790*/  @!P1 R2UR UR6, R8 ;  /* 0x00000000080692ca */ /* 0x000fe200000e0000 */
[----:B------:R-:W-:Y:S01]  /*47a0*/  UIADD3 UR9, UPT, UPT, UR4, 0x30, URZ ;  /* 0x0000003004097890 */ /* 0x000fe2000fffe0ff */
[----:B------:R-:W-:Y:S01]  /*47b0*/  @!P1 IMAD.MOV.U32 R6, RZ, RZ, 0x2000 ;  /* 0x00002000ff069424 */ /* 0x000fe200078e00ff */
[----:B------:R-:W-:Y:S01]  /*47c0*/  UISETP.NE.AND UP0, UPT, UR5, 0x3, UPT ;  /* 0x000000030500788c */ /* 0x000fe2000bf05270 */
[----:B------:R-:W-:Y:S01]  /*47d0*/  VIADD R14, R14, 0x1 ;  /* 0x000000010e0e7836 */ /* 0x000fe20000000000 */
[----:B------:R-:W-:Y:S01]  /*47e0*/  UMOV UR22, 0x0 ;  /* 0x0000000000167882 */ /* 0x000fe20000000000 */
[----:B------:R-:W-:Y:S05]  /*47f0*/  UMOV UR23, 0x10000000 ;  /* 0x1000000000177882 */ /* 0x000fea0000000000 */
[----:B--2---:R-:W-:Y:S01]  /*4800*/  IMAD.U32 R9, RZ, RZ, UR7 ;  /* 0x00000007ff097e24 */ /* 0x004fe2000f8e00ff */
[----:B------:R-:W-:Y:S01]  /*4810*/  USEL UR7, URZ, 0x1, UP0 ;  /* 0x00000001ff077887 */ /* 0x000fe20008000000 */
[----:B------:R-:W-:Y:S01]  /*4820*/  IMAD.U32 R8, RZ, RZ, UR6 ;  /* 0x00000006ff087e24 */ /* 0x000fe2000f8e00ff */
[----:B------:R-:W-:Y:S02]  /*4830*/  USEL UR6, UR5, URZ, UP0 ;  /* 0x000000ff05067287 */ /* 0x000fe40008000000 */
[----:B------:R-:W-:Y:S01]  /*4840*/  VOTEU.ALL UP0, P1 ;  /* 0x0000000000ff7886 */ /* 0x000fe20000800000 */
[----:B------:R-:W-:Y:S02]  /*4850*/  @!P1 R2UR UR19, R9 ;  /* 0x00000000091392ca */ /* 0x000fe400000e0000 */
[----:B------:R-:W-:Y:S02]  /*4860*/  @!P1 R2UR UR18, R8 ;  /* 0x00000000081292ca */ /* 0x000fe400000e0000 */
[----:B------:R-:W-:Y:S01]  /*4870*/  @!UP0 ULEA UR5, UR12, UR24, 0xd ;  /* 0x000000180c058291 */ /* 0x000fe2000f8e68ff */
[----:B------:R-:W-:Y:S01]  /*4880*/  LOP3.LUT R15, R15, UR7, RZ, 0x3c, !PT ;  /* 0x000000070f0f7c12 */ /* 0x000fe2000f8e3cff */
[----:B---3--:R-:W-:Y:S02]  /*4890*/  UPRMT UR20, UR20, 0x654, UR9 ;  /* 0x0000065414147896 */ /* 0x008fe40008000009 */
[----:B------:R-:W-:Y:S01]  /*48a0*/  @!UP0 UIADD3 UR8, UPT, UPT, UR5, 0x200, URZ ;  /* 0x0000020005088890 */ /* 0x000fe2000fffe0ff */
[----:B------:R-:W-:Y:S01]  /*48b0*/  SHF.L.U32 R0, R15, 0x1f, RZ ;  /* 0x0000001f0f007819 */ /* 0x000fe200000006ff */
[----:B------:R-:W-:Y:S01]  /*48c0*/  VOTEU.ALL UP0, P1 ;  /* 0x0000000000ff7886 */ /* 0x000fe20000800000 */
[----:B------:R-:W-:Y:S01]  /*48d0*/  UMOV UR12, UR36 ;  /* 0x00000024000c7c82 */ /* 0x000fe20008000000 */
[----:B------:R-:W-:Y:S05]  /*48e0*/  ULEA UR5, UR6, UR24, 0x3 ;  /* 0x0000001806057291 */ /* 0x000fea000f8e18ff */
[----:B------:R2:W-:Y:S01]  /*48f0*/  @!UP0 UTMALDG.3D [UR8], [UR18], desc[UR22] ;  /* 0x00001608120085b4 */ /* 0x0005e20008011000 */
[----:B------:R2:W-:Y:S01]  /*4900*/  @!P1 SYNCS.ARRIVE.TRANS64.RED.A0TR RZ, [UR4+0x30], R6 ;  /* 0x00003006ffff99a7 */ /* 0x0005e20008300404 */
[----:B------:R-:W-:Y:S02]  /*4910*/  SYNCS.ARRIVE.TRANS64.RED.A1T0 RZ, [UR20], RZ ;  /* 0x000000ffffff79a7 */ /* 0x000fe40008100414 */
[----:B------:R-:W3:Y:S02]  /*4920*/  SYNCS.PHASECHK.TRANS64.TRYWAIT P0, [UR5+0x48], R0 ;  /* 0x00004800ff0075a7 */ /* 0x000ee40008001105 */
[----:B--23--:R-:W-:Y:S05]  /*4930*/  @!P0 BRA `(.L_x_81) ;  /* 0x0000003800748947 */ /* 0x00cfea0003800000 */
.L_x_151:
[----:B------:R-:W3:Y:S01]  /*4940*/  S2UR UR12, SR_CgaCtaId ;  /* 0x00000000000c79c3 */ /* 0x000ee20000008800 */
[----:B------:R-:W-:Y:S01]  /*4950*/  UIADD3 UR9, UPT, UPT, UR5, 0x30, URZ ;  /* 0x0000003005097890 */ /* 0x000fe2000fffe0ff */
[----:B------:R-:W-:Y:S01]  /*4960*/  @!P1 IADD3 R6, P0, PT, R16, 0x580, RZ ;  /* 0x0000058010069810 */ /* 0x000fe20007f1e0ff */
[----:B------:R-:W-:Y:S01]  /*4970*/  UPLOP3.LUT UP3, UPT, UPT, UPT, UPT, 0x80, 0x8 ;  /* 0x000000000008789c */ /* 0x000fe20003f6f070 */
[----:B------:R-:W-:Y:S01]  /*4980*/  R2UR UR23, R86 ;  /* 0x00000000561772ca */ /* 0x000fe200000e0000 */
[----:B------:R-:W-:Y:S01]  /*4990*/  UMOV UR20, 0x0 ;  /* 0x0000000000147882 */ /* 0x000fe20000000000 */
[----:B------:R-:W-:Y:S01]  /*49a0*/  @!P1 R2UR UR7, R6 ;  /* 0x00000000060792ca */ /* 0x000fe200000e0000 */
[----:B--2---:R-:W-:Y:S01]  /*49b0*/  @!P1 IMAD.X R0, RZ, RZ, R17, P0 ;  /* 0x000000ffff009224 */ /* 0x004fe200000e0611 */
[----:B------:R-:W-:Y:S01]  /*49c0*/  UMOV UR21, 0x10000000 ;  /* 0x1000000000157882 */ /* 0x000fe20000000000 */
[----:B------:R-:W-:Y:S01]  /*49d0*/  VOTEU.ALL UP0, P1 ;  /* 0x0000000000ff7886 */ /* 0x000fe20000800000 */
[----:B------:R-:W-:Y:S02]  /*49e0*/  R2UR UR22, R87 ;  /* 0x00000000571672ca */ /* 0x000fe400000e0000 */
[----:B------:R-:W-:Y:S02]  /*49f0*/  @!P1 R2UR UR4, R0 ;  /* 0x00000000000492ca */ /* 0x000fe400000e0000 */
[----:B------:R-:W-:Y:S01]  /*4a00*/  @!UP0 UIADD3 UR10, UPT, UPT, UR10, 0x20, URZ ;  /* 0x000000200a0a8890 */ /* 0x000fe2000fffe0ff */
[C---:B------:R-:W-:Y:S02]  /*4a10*/  ISETP.NE.AND P0, PT, R14.reuse, 0x2, PT ;  /* 0x000000020e00780c */ /* 0x040fe40003f05270 */
[----:B------:R-:W-:Y:S02]  /*4a20*/  UIADD3 UR30, UPT, UPT, UR13, UR23, URZ ;  /* 0x000000170d1e7290 */ /* 0x000fe4000fffe0ff */
[----:B------:R-:W-:Y:S01]  /*4a30*/  IMAD.U32 R8, RZ, RZ, UR7 ;  /* 0x00000007ff087e24 */ /* 0x000fe2000f8e00ff */
[----:B------:R-:W-:Y:S02]  /*4a40*/  SEL R0, RZ, 0x1, P0 ;  /* 0x00000001ff007807 */ /* 0x000fe40000000000 */
[----:B------:R-:W-:Y:S01]  /*4a50*/  SEL R14, R14, RZ, P0 ;  /* 0x000000ff0e0e7207 */ /* 0x000fe20000000000 */
[----:B------:R-:W-:Y:S01]  /*4a60*/  UIADD3 UR25, UPT, UPT, UR14, UR22, URZ ;  /* 0x000000160e197290 */ /* 0x000fe2000fffe0ff */
[----:B------:R-:W-:Y:S01]  /*4a70*/  @!P1 R2UR UR18, R8 ;  /* 0x00000000081292ca */ /* 0x000fe200000e0000 */
[----:B------:R-:W-:Y:S01]  /*4a80*/  IMAD.U32 R9, RZ, RZ, UR4 ;  /* 0x00000004ff097e24 */ /* 0x000fe2000f8e00ff */
[----:B------:R-:W-:Y:S01]  /*4a90*/  @!UP0 ULEA UR4, UR6, UR24, 0xd ;  /* 0x0000001806048291 */ /* 0x000fe2000f8e68ff */
[----:B------:R-:W-:Y:S03]  /*4aa0*/  LOP3.LUT R13, R13, R0, RZ, 0x3c, !PT ;  /* 0x000000000d0d7212 */ /* 0x000fe600078e3cff */
[----:B------:R-:W-:Y:S01]  /*4ab0*/  @!P1 R2UR UR19, R9 ;  /* 0x00000000091392ca */ /* 0x000fe200000e0000 */
[----:B------:R-:W-:Y:S02]  /*4ac0*/  @!UP0 UIADD3 UR8, UPT, UPT, UR4, 0x200, URZ ;  /* 0x0000020004088890 */ /* 0x000fe4000fffe0ff */
[----:B---3--:R-:W-:Y:S01]  /*4ad0*/  UPRMT UR4, UR12, 0x654, UR9 ;  /* 0x000006540c047896 */ /* 0x008fe20008000009 */
[----:B------:R-:W-:Y:S02]  /*4ae0*/  VOTEU.ALL UP0, P1 ;  /* 0x0000000000ff7886 */ /* 0x000fe40000800000 */
[----:B------:R-:W-:Y:S01]  /*4af0*/  UMOV UR12, UR36 ;  /* 0x00000024000c7c82 */ /* 0x000fe20008000000 */
[----:B------:R-:W-:Y:S06]  /*4b00*/  UMOV UR36, UR26 ;  /* 0x0000001a00247c82 */ /* 0x000fec0008000000 */
[----:B------:R2:W-:Y:S01]  /*4b10*/  @!UP0 UTMALDG.3D [UR8], [UR18], desc[UR20] ;  /* 0x00001408120085b4 */ /* 0x0005e20008011000 */
[----:B------:R4:W-:Y:S01]  /*4b20*/  @!P1 SYNCS.ARRIVE.TRANS64.RED.A0TR RZ, [UR5+0x30], R7 ;  /* 0x00003007ffff99a7 */ /* 0x0009e20008300405 */
[----:B------:R-:W-:Y:S01]  /*4b30*/  SYNCS.ARRIVE.TRANS64.RED.A1T0 RZ, [UR4], RZ ;  /* 0x000000ffffff79a7 */ /* 0x000fe20008100404 */
[----:B------:R-:W-:Y:S04]  /*4b40*/  UIADD3 UR4, UPT, UPT, UR6, 0x1, URZ ;  /* 0x0000000106047890 */ /* 0x000fe8000fffe0ff */
[----:B------:R-:W-:Y:S04]  /*4b50*/  UISETP.NE.AND UP0, UPT, UR4, 0x3, UPT ;  /* 0x000000030400788c */ /* 0x000fe8000bf05270 */
[----:B------:R-:W-:Y:S06]  /*4b60*/  USEL UR5, URZ, 0x1, UP0 ;  /* 0x00000001ff057887 */ /* 0x000fec0008000000 */
[----:B------:R-:W-:Y:S01]  /*4b70*/  LOP3.LUT R15, R15, UR5, RZ, 0x3c, !PT ;  /* 0x000000050f0f7c12 */ /* 0x000fe2000f8e3cff */
[----:B--2---:R-:W-:Y:S01]  /*4b80*/  USEL UR12, UR4, URZ, UP0 ;  /* 0x000000ff040c7287 */ /* 0x004fe20008000000 */
[----:B------:R-:W-:Y:S11]  /*4b90*/  BRA.U UP1, `(.L_x_82) ;  /* 0xfffffff101e87547 */ /* 0x000ff6000b83ffff */
[----:B------:R-:W-:Y:S01]  /*4ba0*/  UIADD3 UR24, UPT, UPT, UR24, 0x48, URZ ;  /* 0x0000004818187890 */ /* 0x000fe2000fffe0ff */
[----:B------:R-:W-:-:S03]  /*4bb0*/  SHF.L.U32 R3, R15, 0x1f, RZ ;  /* 0x0000001f0f037819 */ /* 0x000fc600000006ff */
[----:B------:R-:W-:-:S09]  /*4bc0*/  ULEA UR4, UR12, UR24, 0x3 ;  /* 0x000000180c047291 */ /* 0x000fd2000f8e18ff */
[----:B------:R-:W2:Y:S02]  /*4bd0*/  SYNCS.PHASECHK.TRANS64.TRYWAIT P0, [UR4], R3 ;  /* 0x00000003ff0075a7 */ /* 0x000ea40008001104 */
[----:B--2---:R-:W-:Y:S05]  /*4be0*/  @!P0 BRA `(.L_x_83) ;  /* 0x0000003400e08947 */ /* 0x004fea0003800000 */
.L_x_153:
[----:B------:R-:W-:-:S04]  /*4bf0*/  UIADD3 UR4, UPT, UPT, UR12, 0x1, URZ ;  /* 0x000000010c047890 */ /* 0x000fc8000fffe0ff */
[----:B------:R-:W-:-:S04]  /*4c00*/  UISETP.NE.AND UP0, UPT, UR4, 0x3, UPT ;  /* 0x000000030400788c */ /* 0x000fc8000bf05270 */
[----:B------:R-:W-:Y:S02]  /*4c10*/  USEL UR6, URZ, 0x1, UP0 ;  /* 0x00000001ff067887 */ /* 0x000fe40008000000 */
[----:B------:R-:W-:-:S04]  /*4c20*/  USEL UR4, UR4, URZ, UP0 ;  /* 0x000000ff04047287 */ /* 0x000fc80008000000 */
[----:B------:R-:W-:Y:S01]  /*4c30*/  ULEA UR5, UR4, UR24, 0x3 ;  /* 0x0000001804057291 */ /* 0x000fe2000f8e18ff */
[----:B------:R-:W-:-:S04]  /*4c40*/  LOP3.LUT R15, R15, UR6, RZ, 0x3c, !PT ;  /* 0x000000060f0f7c12 */ /* 0x000fc8000f8e3cff */
[----:B--2---:R-:W-:-:S04]  /*4c50*/  SHF.L.U32 R3, R15, 0x1f, RZ ;  /* 0x0000001f0f037819 */ /* 0x004fc800000006ff */
[----:B------:R-:W2:Y:S02]  /*4c60*/  SYNCS.PHASECHK.TRANS64.TRYWAIT P0, [UR5], R3 ;  /* 0x00000003ff0075a7 */ /* 0x000ea40008001105 */
[----:B--2---:R-:W-:Y:S05]  /*4c70*/  @!P0 BRA `(.L_x_84) ;  /* 0x0000003400d48947 */ /* 0x004fea0003800000 */
.L_x_155:
[----:B------:R-:W-:-:S04]  /*4c80*/  UIADD3 UR4, UPT, UPT, UR4, 0x1, URZ ;  /* 0x0000000104047890 */ /* 0x000fc8000fffe0ff */
[----:B------:R-:W-:-:S04]  /*4c90*/  UISETP.NE.AND UP0, UPT, UR4, 0x3, UPT ;  /* 0x000000030400788c */ /* 0x000fc8000bf05270 */
[----:B------:R-:W-:Y:S02]  /*4ca0*/  USEL UR5, URZ, 0x1, UP0 ;  /* 0x00000001ff057887 */ /* 0x000fe40008000000 */
[----:B------:R-:W-:-:S04]  /*4cb0*/  USEL UR4, UR4, URZ, UP0 ;  /* 0x000000ff04047287 */ /* 0x000fc80008000000 */
[----:B------:R-:W-:Y:S01]  /*4cc0*/  ULEA UR4, UR4, UR24, 0x3 ;  /* 0x0000001804047291 */ /* 0x000fe2000f8e18ff */
[----:B--2---:R-:W-:-:S04]  /*4cd0*/  LOP3.LUT R3, R15, UR5, RZ, 0x3c, !PT ;  /* 0x000000050f037c12 */ /* 0x004fc8000f8e3cff */
[----:B------:R-:W-:Y:S01]  /*4ce0*/  SHF.L.U32 R3, R3, 0x1f, RZ ;  /* 0x0000001f03037819 */ /* 0x000fe200000006ff */
[----:B------:R-:W-:-:S07]  /*4cf0*/  IMAD.U32 R0, RZ, RZ, UR4 ;  /* 0x00000004ff007e24 */ /* 0x000fce000f8e00ff */
.L_x_85:
[----:B--2---:R2:W3:Y:S02]  /*4d00*/  SYNCS.PHASECHK.TRANS64.TRYWAIT P0, [R0+URZ], R3 ;  /* 0x00000003000075a7 */ /* 0x0044e400080011ff */
[----:B---3--:R-:W-:Y:S05]  /*4d10*/  @!P0 NANOSLEEP.SYNCS 0x989680 ;  /* 0x009896800000895d */ /* 0x008fea0003900000 */
[----:B------:R-:W3:Y:S02]  /*4d20*/  @!P0 SYNCS.PHASECHK.TRANS64 P0, [R0+URZ], R3 ;  /* 0x00000003000085a7 */ /* 0x000ee400080010ff */
[----:B-1-3--:R-:W-:Y:S05]  /*4d30*/  @P0 EXIT ;  /* 0x000000000000094d */ /* 0x00afea0003800000 */
[----:B------:R-:W-:Y:S05]  /*4d40*/  BRA `(.L_x_85) ;  /* 0xfffffffc00ec7947 */ /* 0x000fea000383ffff */
.L_x_73:
[----:B------:R-:W-:-:S06]  /*4d50*/  UISETP.GE.AND UP0, UPT, UR22, 0x4, UPT ;  /* 0x000000041600788c */ /* 0x000fcc000bf06270 */
[----:B------:R-:W-:-:S13]  /*4d60*/  PLOP3.LUT P0, PT, PT, PT, UP0, 0x80, 0x8 ;  /* 0x000000000008781c */ /* 0x000fda0003f0f008 */
[----:B------:R-:W-:Y:S05]  /*4d70*/  @!P0 EXIT ;  /* 0x000000000000894d */ /* 0x000fea0003800000 */
[----:B------:R-:W1:Y:S08]  /*4d80*/  S2UR UR4, SR_CgaCtaId ;  /* 0x00000000000479c3 */ /* 0x000e700000008800 */
[----:B------:R-:W-:Y:S01]  /*4d90*/  BAR.SYNC.DEFER_BLOCKING 0x6, 0xa0 ;  /* 0x0182800000007b1d */ /* 0x000fe20000010000 */
[C---:B------:R-:W-:Y:S01]  /*4da0*/  IMAD.SHL.U32 R3, R91.reuse, 0x20, RZ ;  /* 0x000000205b037824 */ /* 0x040fe200078e00ff */
[C---:B------:R-:W-:Y:S01]  /*4db0*/  LOP3.LUT R92, R91.reuse, 0x2, RZ, 0xc0, !PT ;  /* 0x000000025b5c7812 */ /* 0x040fe200078ec0ff */
[C---:B------:R-:W-:Y:S01]  /*4dc0*/  IMAD.SHL.U32 R96, R91.reuse, 0x4, RZ ;  /* 0x000000045b607824 */ /* 0x040fe200078e00ff */
[C---:B------:R-:W-:Y:S01]  /*4dd0*/  LOP3.LUT R97, R91.reuse, 0x60, RZ, 0xc0, !PT ;  /* 0x000000605b617812 */ /* 0x040fe200078ec0ff */
[----:B------:R-:W-:Y:S01]  /*4de0*/  IMAD.U32 R37, R91, 0x10000, RZ ;  /* 0x000100005b257824 */ /* 0x000fe200078e00ff */
[----:B------:R-:W-:-:S02]  /*4df0*/  UMOV UR47, 0x400 ;  /* 0x00000400002f7882 */ /* 0x000fc40000000000 */
[----:B------:R-:W2:Y:S01]  /*4e00*/  LDC.64 R78, c[0x0][0x8b0] ;  /* 0x00022c00ff4e7b82 */ /* 0x000ea20000000a00 */
[----:B------:R-:W-:Y:S01]  /*4e10*/  LOP3.LUT R5, R3, 0xc0, RZ, 0xc0, !PT ;  /* 0x000000c003057812 */ /* 0x000fe200078ec0ff */
[----:B------:R-:W-:Y:S01]  /*4e20*/  HFMA2 R36, -RZ, RZ, 0, 0 ;  /* 0x00000000ff247431 */ /* 0x000fe200000001ff */
[----:B------:R-:W-:Y:S01]  /*4e30*/  LOP3.LUT R91, R91, 0x4, RZ, 0xc0, !PT ;  /* 0x000000045b5b7812 */ /* 0x000fe200078ec0ff */
[----:B------:R-:W-:Y:S01]  /*4e40*/  IMAD.MOV.U32 R94, RZ, RZ, RZ ;  /* 0x000000ffff5e7224 */ /* 0x000fe200078e00ff */
[----:B------:R-:W-:Y:S01]  /*4e50*/  LOP3.LUT R96, R5, 0x18, R96, 0xf8, !PT ;  /* 0x0000001805607812 */ /* 0x000fe200078ef860 */
[----:B------:R-:W-:Y:S01]  /*4e60*/  IMAD.MOV.U32 R90, RZ, RZ, RZ ;  /* 0x000000ffff5a7224 */ /* 0x000fe200078e00ff */
[----:B------:R-:W-:Y:S01]  /*4e70*/  LOP3.LUT R37, R37, 0x600000, RZ, 0xc0, !PT ;  /* 0x0060000025257812 */ /* 0x000fe200078ec0ff */
[----:B------:R-:W3:Y:S01]  /*4e80*/  LDC.64 R76, c[0x0][0x8a8] ;  /* 0x00022a00ff4c7b82 */ /* 0x000ee20000000a00 */
[----:B------:R-:W-:Y:S01]  /*4e90*/  IADD3 R95, PT, PT, -R91, 0x2, RZ ;  /* 0x000000025b5f7810 */ /* 0x000fe20007ffe1ff */
[----:B------:R-:W-:Y:S01]  /*4ea0*/  IMAD.MOV R92, RZ, RZ, -R92 ;  /* 0x000000ffff5c7224 */ /* 0x000fe200078e0a5c */
[----:B------:R-:W-:Y:S01]  /*4eb0*/  LOP3.LUT R96, R96, 0xf20, R3, 0xf8, !PT ;  /* 0x00000f2060607812 */ /* 0x000fe200078ef803 */
[----:B------:R-:W4:Y:S01]  /*4ec0*/  LDCU UR62, c[0x0][0x370] ;  /* 0x00006e00ff3e77ac */ /* 0x000f220008000800 */
[----:B------:R-:W-:Y:S01]  /*4ed0*/  MOV R93, RZ ;  /* 0x000000ff005d7202 */ /* 0x000fe20000000f00 */
[----:B------:R-:W-:Y:S01]  /*4ee0*/  IMAD.SHL.U32 R95, R95, 0x10, RZ ;  /* 0x000000105f5f7824 */ /* 0x000fe200078e00ff */
[----:B------:R-:W-:Y:S01]  /*4ef0*/  IADD3 R91, PT, PT, -R91, RZ, RZ ;  /* 0x000000ff5b5b7210 */ /* 0x000fe20007ffe1ff */
[----:B-1----:R-:W-:Y:S01]  /*4f00*/  ULEA UR47, UR4, UR47, 0x18 ;  /* 0x0000002f042f7291 */ /* 0x002fe2000f8ec0ff */
[----:B------:R-:W1:Y:S01]  /*4f10*/  LDCU.64 UR4, c[0x0][0x890] ;  /* 0x00011200ff0477ac */ /* 0x000e620008000a00 */
[----:B------:R-:W-:Y:S01]  /*4f20*/  UMOV UR54, 0x1 ;  /* 0x0000000100367882 */ /* 0x000fe20000000000 */
[----:B------:R-:W-:Y:S01]  /*4f30*/  UMOV UR46, URZ ;  /* 0x000000ff002e7c82 */ /* 0x000fe20008000000 */
[----:B------:R-:W2:Y:S05]  /*4f40*/  LDCU UR41, c[0x0][0xb0c] ;  /* 0x00016180ff2977ac */ /* 0x000eaa0008000800 */
[----:B------:R-:W4:Y:S01]  /*4f50*/  LDS R0, [UR47+0x120] ;  /* 0x0001202fff007984 */ /* 0x000f220008000800 */
[----:B------:R-:W2:Y:S01]  /*4f60*/  LDCU UR39, c[0x0][0xb30] ;  /* 0x00016600ff2777ac */ /* 0x000ea20008000800 */
[----:B------:R-:W2:Y:S01]  /*4f70*/  LDCU.64 UR60, c[0x0][0x888] ;  /* 0x00011100ff3c77ac */ /* 0x000ea20008000a00 */
[----:B-1----:R-:W-:Y:S01]  /*4f80*/  IMAD.U32 R99, RZ, RZ, UR4 ;  /* 0x00000004ff637e24 */ /* 0x002fe2000f8e00ff */
[----:B------:R-:W-:Y:S01]  /*4f90*/  UIADD3 UR4, UPT, UPT, UR47, 0x200, URZ ;  /* 0x000002002f047890 */ /* 0x000fe2000fffe0ff */
[----:B------:R-:W-:Y:S01]  /*4fa0*/  IMAD.U32 R98, RZ, RZ, UR5 ;  /* 0x00000005ff627e24 */ /* 0x000fe2000f8e00ff */
[----:B------:R-:W1:Y:S04]  /*4fb0*/  LDCU.64 UR42, c[0x0][0xb28] ;  /* 0x00016500ff2a77ac */ /* 0x000e680008000a00 */
[----:B------:R-:W-:Y:S01]  /*4fc0*/  LEA R96, R96, UR4, 0x1 ;  /* 0x0000000460607c11 */ /* 0x000fe2000f8e08ff */
[----:B------:R-:W1:Y:S01]  /*4fd0*/  LDCU.128 UR56, c[0x0][0xb10] ;  /* 0x00016200ff3877ac */ /* 0x000e620008000c00 */
[----:B------:R-:W1:Y:S01]  /*4fe0*/  LDCU UR55, c[0x0][0x374] ;  /* 0x00006e80ff3777ac */ /* 0x000e620008000800 */
[----:B------:R-:W-:Y:S01]  /*4ff0*/  UMOV UR53, URZ ;  /* 0x000000ff00357c82 */ /* 0x000fe20008000000 */
[----:B------:R-:W-:Y:S01]  /*5000*/  UMOV UR52, URZ ;  /* 0x000000ff00347c82 */ /* 0x000fe20008000000 */
[----:B----4-:R-:W-:Y:S01]  /*5010*/  IADD3 R37, PT, PT, R0, R37, RZ ;  /* 0x0000002500257210 */ /* 0x010fe20007ffe0ff */
[----:B-123--:R-:W-:-:S07]  /*5020*/  IMAD.U32 R0, RZ, RZ, UR4 ;  /* 0x00000004ff007e24 */ /* 0x00efce000f8e00ff */
.L_x_116:
[C---:B------:R-:W-:Y:S02]  /*5030*/  LEA R3, R90.reuse, UR47, 0x3 ;  /* 0x0000002f5a037c11 */ /* 0x040fe4000f8e18ff */
[----:B------:R-:W-:Y:S02]  /*5040*/  SHF.L.U32 R0, R93, 0x1f, RZ ;  /* 0x0000001f5d007819 */ /* 0x000fe400000006ff */
[----:B------:R-:W-:Y:S02]  /*5050*/  LEA R5, R90, UR47, 0x4 ;  /* 0x0000002f5a057c11 */ /* 0x000fe4000f8e20ff */
[----:B-1----:R-:W1:Y:S02]  /*5060*/  SYNCS.PHASECHK.TRANS64.TRYWAIT P0, [R3+URZ+0x70], R0 ;  /* 0x00007000030075a7 */ /* 0x002e6400080011ff */
[----:B-1----:R-:W-:Y:S05]  /*5070*/  @!P0 BRA `(.L_x_86) ;  /* 0x0000003000ec8947 */ /* 0x002fea0003800000 */
.L_x_156:
        /* <DEDUP_REMOVED lines=8> */
[----:B--2---:R-:W-:Y:S11]  /*5100*/  LOP3.LUT P0, RZ, R6, 0x1, RZ, 0xc0, !PT ;  /* 0x0000000106ff7812 */ /* 0x004ff6000780c0ff */
[----:B------:R-:W-:Y:S02]  /*5110*/  @!UPT UIADD3 URZ, UPT, UPT, URZ, URZ, URZ ;  /* 0x000000fffffff290 */ /* 0x000fe4000fffe0ff */
[----:B---3--:R-:W-:Y:S01]  /*5120*/  VOTEU.ANY UP1, P0 ;  /* 0x0000000000ff7886 */ /* 0x008fe20000020100 */
[----:B------:R-:W-:Y:S01]  /*5130*/  PLOP3.LUT P0, PT, PT, PT, UP1, 0x80, 0x8 ;  /* 0x000000000008781c */ /* 0x000fe20003f0f018 */
[----:B------:R-:W-:Y:S06]  /*5140*/  UP2UR UR4, UPR, URZ, 0x2 ;  /* 0x00000002ff047883 */ /* 0x000fec0008000000 */
[----:B------:R-:W-:Y:S06]  /*5150*/  IMAD.U32 R100, RZ, RZ, UR4 ;  /* 0x00000004ff647e24 */ /* 0x000fec000f8e00ff */
[----:B-1----:R-:W-:Y:S02]  /*5160*/  @P0 SHF.R.U32.HI R0, RZ, 0x10, R5 ;  /* 0x00000010ff000819 */ /* 0x002fe40000011605 */
        /* <DEDUP_REMOVED lines=12> */
[----:B------:R-:W2:Y:S01]  /*5230*/  LDCU UR12, c[0x0][0xb20] ;  /* 0x00016400ff0c77ac */ /* 0x000ea20008000800 */
[----:B------:R-:W-:Y:S02]  /*5240*/  UIMAD.WIDE.U32 UR4, UR55, UR59, URZ ;  /* 0x0000003b370472a5 */ /* 0x000fe4000f8e00ff */
[----:B------:R-:W-:Y:S02]  /*5250*/  UIMAD.WIDE.U32 UR6, UR62, UR56, URZ ;  /* 0x000000383e0672a5 */ /* 0x000fe4000f8e00ff */
[----:B------:R-:W-:Y:S02]  /*5260*/  UISETP.NE.AND UP0, UPT, UR58, 0x1, UPT ;  /* 0x000000013a00788c */ /* 0x000fe4000bf05270 */
[----:B------:R-:W-:Y:S02]  /*5270*/  UIMAD.WIDE.U32 UR8, UR37, UR59, URZ ;  /* 0x0000003b250872a5 */ /* 0x000fe4000f8e00ff */
[----:B------:R-:W-:Y:S02]  /*5280*/  UIMAD.WIDE.U32 UR10, UR38, UR56, URZ ;  /* 0x00000038260a72a5 */ /* 0x000fe4000f8e00ff */
[----:B------:R-:W-:Y:S02]  /*5290*/  UISETP.NE.AND UP1, UPT, UR41, 0x1, UPT ;  /* 0x000000012900788c */ /* 0x000fe4000bf25270 */
[----:B------:R-:W-:Y:S01]  /*52a0*/  UISETP.NE.AND UP2, UPT, UR40, 0x1, UPT ;  /* 0x000000012800788c */ /* 0x000fe2000bf45270 */
[----:B------:R-:W-:Y:S02]  /*52b0*/  UMOV UR4, UR5 ;  /* 0x0000000500047c82 */ /* 0x000fe40008000000 */
[----:B--2---:R-:W-:Y:S03]  /*52c0*/  USHF.R.U32.HI UR5, URZ, UR12, UR4 ;  /* 0x0000000cff057299 */ /* 0x004fe60008011604 */
[----:B------:R-:W-:Y:S02]  /*52d0*/  UMOV UR4, UR7 ;  /* 0x0000000700047c82 */ /* 0x000fe40008000000 */
[----:B------:R-:W-:Y:S02]  /*52e0*/  USHF.R.U32.HI UR7, URZ, UR57, UR4 ;  /* 0x00000039ff077299 */ /* 0x000fe40008011604 */
[----:B------:R-:W-:Y:S02]  /*52f0*/  USEL UR4, UR55, UR5, !UP0 ;  /* 0x0000000537047287 */ /* 0x000fe4000c000000 */
[----:B------:R-:W-:Y:S01]  /*5300*/  USEL UR7, UR62, UR7, !UP1 ;  /* 0x000000073e077287 */ /* 0x000fe2000c800000 */
[----:B------:R-:W-:Y:S01]  /*5310*/  UMOV UR5, UR9 ;  /* 0x0000000900057c82 */ /* 0x000fe20008000000 */
[----:B------:R-:W-:Y:S02]  /*5320*/  UIMAD.WIDE.U32 UR8, UR4, UR42, URZ ;  /* 0x0000002a040872a5 */ /* 0x000fe4000f8e00ff */
[----:B------:R-:W-:Y:S03]  /*5330*/  USHF.R.U32.HI UR6, URZ, UR12, UR5 ;  /* 0x0000000cff067299 */ /* 0x000fe60008011605 */
[----:B------:R-:W-:Y:S01]  /*5340*/  UMOV UR5, UR11 ;  /* 0x0000000b00057c82 */ /* 0x000fe20008000000 */
[----:B------:R-:W-:Y:S02]  /*5350*/  UIMAD.WIDE.U32 UR10, UR7, UR42, URZ ;  /* 0x0000002a070a72a5 */ /* 0x000fe4000f8e00ff */
[----:B------:R-:W-:Y:S02]  /*5360*/  USHF.R.U32.HI UR12, URZ, UR57, UR5 ;  /* 0x00000039ff0c7299 */ /* 0x000fe40008011605 */
[----:B------:R-:W-:Y:S01]  /*5370*/  USEL UR6, UR37, UR6, !UP0 ;  /* 0x0000000625067287 */ /* 0x000fe2000c000000 */
[----:B------:R-:W-:Y:S02]  /*5380*/  UMOV UR5, UR9 ;  /* 0x0000000900057c82 */ /* 0x000fe40008000000 */
[----:B------:R-:W-:Y:S01]  /*5390*/  UMOV UR10, UR11 ;  /* 0x0000000b000a7c82 */ /* 0x000fe20008000000 */
[----:B------:R-:W-:Y:S02]  /*53a0*/  @UP2 USHF.R.U32.HI UR4, URZ, UR43, UR5 ;  /* 0x0000002bff042299 */ /* 0x000fe40008011605 */
[----:B------:R-:W-:Y:S02]  /*53b0*/  @UP2 USHF.R.U32.HI UR7, URZ, UR43, UR10 ;  /* 0x0000002bff072299 */ /* 0x000fe4000801160a */
[----:B------:R-:W-:Y:S02]  /*53c0*/  UIMAD UR4, UR40, UR4, URZ ;  /* 0x00000004280472a4 */ /* 0x000fe4000f8e02ff */
[----:B------:R-:W-:Y:S02]  /*53d0*/  UIMAD.WIDE.U32 UR10, UR6, UR42, URZ ;  /* 0x0000002a060a72a5 */ /* 0x000fe4000f8e00ff */
[----:B------:R-:W-:Y:S02]  /*53e0*/  USEL UR5, UR38, UR12, !UP1 ;  /* 0x0000000c26057287 */ /* 0x000fe4000c800000 */
[----:B------:R-:W-:Y:S02]  /*53f0*/  UIMAD UR8, UR40, UR7, URZ ;  /* 0x00000007280872a4 */ /* 0x000fe4000f8e02ff */
[----:B------:R-:W-:Y:S03]  /*5400*/  UISETP.GE.AND UP0, UPT, UR6, UR4, UPT ;  /* 0x000000040600728c */ /* 0x000fe6000bf06270 */
[----:B------:R-:W-:Y:S01]  /*5410*/  UMOV UR4, UR11 ;  /* 0x0000000b00047c82 */ /* 0x000fe20008000000 */
[----:B------:R-:W-:Y:S02]  /*5420*/  UISETP.GE.OR UP0, UPT, UR5, UR8, UP0 ;  /* 0x000000080500728c */ /* 0x000fe40008706670 */
[----:B------:R-:W-:Y:S02]  /*5430*/  USHF.R.U32.HI UR4, URZ, UR43, UR4 ;  /* 0x0000002bff047299 */ /* 0x000fe40008011604 */
[----:B------:R-:W-:Y:S02]  /*5440*/  UIMAD.WIDE.U32 UR8, UR5, UR42, URZ ;  /* 0x0000002a050872a5 */ /* 0x000fe4000f8e00ff */
[----:B------:R-:W-:Y:S02]  /*5450*/  USEL UR11, UR6, UR4, !UP2 ;  /* 0x00000004060b7287 */ /* 0x000fe4000d000000 */
[----:B------:R-:W-:Y:S02]  /*5460*/  UIADD3 UR8, UPT, UPT, -UR5, URZ, URZ ;  /* 0x000000ff05087290 */ /* 0x000fe4000fffe1ff */
[----:B------:R-:W-:Y:S01]  /*5470*/  UIADD3 UR10, UPT, UPT, -UR11, URZ, URZ ;  /* 0x000000ff0b0a7290 */ /* 0x000fe2000fffe1ff */
[----:B------:R-:W-:Y:S01]  /*5480*/  @!UP0 UMOV UR4, UR9 ;  /* 0x0000000900048c82 */ /* 0x000fe20008000000 */
[----:B------:R-:W-:Y:S02]  /*5490*/  UIADD3 UR9, UPT, UPT, -UR6, URZ, URZ ;  /* 0x000000ff06097290 */ /* 0x000fe4000fffe1ff */
[----:B------:R-:W-:Y:S02]  /*54a0*/  @!UP0 USHF.R.U32.HI UR4, URZ, UR43, UR4 ;  /* 0x0000002bff048299 */ /* 0x000fe40008011604 */
[----:B------:R-:W-:Y:S02]  /*54b0*/  UIMAD UR10, UR40, UR10, UR6 ;  /* 0x0000000a280a72a4 */ /* 0x000fe4000f8e0206 */
[----:B------:R-:W-:Y:S04]  /*54c0*/  @!UP0 USEL UR4, UR5, UR4, !UP2 ;  /* 0x0000000405048287 */ /* 0x000fe8000d000000 */
[----:B------:R-:W-:Y:S02]  /*54d0*/  @!UP0 UIMAD UR10, UR7, UR10, UR4 ;  /* 0x0000000a070a82a4 */ /* 0x000fe4000f8e0204 */
[----:B------:R-:W-:Y:S02]  /*54e0*/  @!UP0 UIADD3 UR11, UPT, UPT, UR11, -UR4, URZ ;  /* 0x800000040b0b8290 */ /* 0x000fe4000fffe0ff */
[----:B------:R-:W-:Y:S02]  /*54f0*/  UIMAD UR7, UR41, UR8, UR38 ;  /* 0x00000008290772a4 */ /* 0x000fe4000f8e0226 */
[----:B------:R-:W-:Y:S02]  /*5500*/  @!UP0 UIMAD UR6, UR11, UR40, UR5 ;  /* 0x000000280b0682a4 */ /* 0x000fe4000f8e0205 */
[----:B------:R-:W-:Y:S01]  /*5510*/  UIMAD UR4, UR58, UR9, UR37 ;  /* 0x000000093a0472a4 */ /* 0x000fe2000f8e0225 */
[----:B------:R-:W-:Y:S02]  /*5520*/  @!UP0 UMOV UR5, UR10 ;  /* 0x0000000a00058c82 */ /* 0x000fe40008000000 */
[----:B------:R-:W-:Y:S02]  /*5530*/  UIMAD UR38, UR5, UR41, UR7 ;  /* 0x00000029052672a4 */ /* 0x000fe4000f8e0207 */
[----:B------:R-:W-:Y:S11]  /*5540*/  UIMAD UR37, UR6, UR58, UR4 ;  /* 0x0000003a062572a4 */ /* 0x000ff6000f8e0204 */
[----:B------:R-:W-:Y:S01]  /*5550*/  @!UPT UIADD3 URZ, UPT, UPT, URZ, URZ, URZ ;  /* 0x000000fffffff290 */ /* 0x000fe2000fffe0ff */
.L_x_87:
[----:B------:R-:W-:Y:S01]  /*5560*/  UISETP.NE.AND UP0, UPT, UR39, 0x1, UPT ;  /* 0x000000012700788c */ /* 0x000fe2000bf05270 */
[----:B------:R-:W-:Y:S01]  /*5570*/  IADD3 R90, PT, PT, R90, 0x1, RZ ;  /* 0x000000015a5a7810 */ /* 0x000fe20007ffe0ff */
[----:B------:R-:W-:Y:S02]  /*5580*/  UIADD3 UR11, UPT, UPT, UR47, 0x200, URZ ;  /* 0x000002002f0b7890 */ /* 0x000fe4000fffe0ff */
[----:B------:R-:W-:Y:S02]  /*5590*/  USHF.L.U32 UR50, UR25, 0x7, URZ ;  /* 0x0000000719327899 */ /* 0x000fe400080006ff */
[----:B------:R-:W-:Y:S05]  /*55a0*/  USHF.L.U32 UR49, UR30, 0x6, URZ ;  /* 0x000000061e317899 */ /* 0x000fea00080006ff */
[----:B------:R-:W2:Y:S01]  /*55b0*/  @!UP0 LDCU.128 UR12, c[0x0][0xb10] ;  /* 0x00016200ff0c87ac */ /* 0x000ea20008000c00 */
[----:B------:R-:W3:Y:S01]  /*55c0*/  @!UP0 LDCU UR5, c[0x0][0xb0c] ;  /* 0x00016180ff0587ac */ /* 0x000ee20008000800 */
[----:B------:R-:W4:Y:S01]  /*55d0*/  @!UP0 LDCU UR10, c[0x0][0xb20] ;  /* 0x00016400ff0a87ac */ /* 0x000f220008000800 */
[----:B--2---:R-:W-:Y:S02]  /*55e0*/  UIMAD.WIDE.U32 UR8, UR38, UR12, URZ ;  /* 0x0000000c260872a5 */ /* 0x004fe4000f8e00ff */
[----:B------:R-:W-:Y:S02]  /*55f0*/  UIMAD.WIDE.U32 UR6, UR37, UR15, URZ ;  /* 0x0000000f250672a5 */ /* 0x000fe4000f8e00ff */
[----:B------:R-:W-:Y:S03]  /*5600*/  @!UP0 UISETP.NE.AND UP1, UPT, UR14, 0x1, UPT ;  /* 0x000000010e00888c */ /* 0x000fe6000bf25270 */
[----:B------:R-:W-:Y:S01]  /*5610*/  @!UP0 UMOV UR4, UR9 ;  /* 0x0000000900048c82 */ /* 0x000fe20008000000 */
[----:B---3--:R-:W-:Y:S02]  /*5620*/  @!UP0 UISETP.NE.AND UP2, UPT, UR5, 0x1, UPT ;  /* 0x000000010500888c */ /* 0x008fe4000bf45270 */
[----:B------:R-:W-:Y:S01]  /*5630*/  @!UP0 USHF.R.U32.HI UR4, URZ, UR13, UR4 ;  /* 0x0000000dff048299 */ /* 0x000fe20008011604 */
[----:B------:R-:W-:Y:S02]  /*5640*/  @!UP0 UMOV UR6, UR7 ;  /* 0x0000000700068c82 */ /* 0x000fe40008000000 */
[----:B----4-:R-:W-:Y:S02]  /*5650*/  @!UP0 USHF.R.U32.HI UR6, URZ, UR10, UR6 ;  /* 0x0000000aff068299 */ /* 0x010fe40008011606 */
[----:B------:R-:W-:Y:S02]  /*5660*/  @!UP0 USEL UR7, UR38, UR4, !UP2 ;  /* 0x0000000426078287 */ /* 0x000fe4000d000000 */
[----:B------:R-:W-:Y:S04]  /*5670*/  @!UP0 USEL UR6, UR37, UR6, !UP1 ;  /* 0x0000000625068287 */ /* 0x000fe8000c800000 */
[----:B------:R-:W-:Y:S02]  /*5680*/  @!UP0 UIADD3 UR4, UPT, UPT, -UR7, UR6, URZ ;  /* 0x0000000607048290 */ /* 0x000fe4000fffe1ff */
[----:B------:R-:W-:Y:S02]  /*5690*/  @!UP0 UIADD3 UR6, UPT, UPT, UR7, -UR6, URZ ;  /* 0x8000000607068290 */ /* 0x000fe4000fffe0ff */
[----:B------:R-:W-:Y:S02]  /*56a0*/  @!UP0 UIMAD UR38, UR4, UR5, UR38 ;  /* 0x00000005042682a4 */ /* 0x000fe4000f8e0226 */
[----:B------:R-:W-:Y:S02]  /*56b0*/  @!UP0 UIMAD UR37, UR6, UR14, UR37 ;  /* 0x0000000e062582a4 */ /* 0x000fe4000f8e0225 */
[----:B------:R-:W-:Y:S09]  /*56c0*/  ULOP3.LUT UP0, URZ, UR11, 0x1b0, URZ, 0xc0, !UPT ;  /* 0x000001b00bff7892 */ /* 0x000ff2000f80c0ff */
[----:B------:R-:W-:Y:S05]  /*56d0*/  BRA.U !UP0, `(.L_x_88) ;  /* 0x00000001087c7547 */ /* 0x000fea000b800000 */
[----:B------:R-:W2:Y:S01]  /*56e0*/  LDCU.64 UR8, c[0x4][0x80] ;  /* 0x01001000ff0877ac */ /* 0x000ea20008000a00 */
[----:B------:R-:W-:Y:S01]  /*56f0*/  MOV R2, 0x0 ;  /* 0x0000000000027802 */ /* 0x000fe20000000f00 */
[----:B------:R-:W-:Y:S02]  /*5700*/  HFMA2 R12, -RZ, RZ, 0, 5.9604644775390625e-08 ;  /* 0x00000001ff0c7431 */ /* 0x000fe400000001ff */
[----:B------:R-:W-:Y:S01]  /*5710*/  IMAD.MOV.U32 R8, RZ, RZ, 0x70 ;  /* 0x00000070ff087424 */ /* 0x000fe200078e00ff */
[----:B------:R3:W4:Y:S01]  /*5720*/  LDC.64 R14, c[0x4][R2] ;  /* 0x01000000020e7b82 */ /* 0x0007220000000a00 */
[----:B------:R-:W1:Y:S01]  /*5730*/  LDCU.64 UR6, c[0x4][0x88] ;  /* 0x01001100ff0677ac */ /* 0x000e620008000a00 */
[----:B------:R-:W-:Y:S01]  /*5740*/  IMAD.MOV.U32 R13, RZ, RZ, RZ ;  /* 0x000000ffff0d7224 */ /* 0x000fe200078e00ff */
[----:B------:R-:W1:Y:S01]  /*5750*/  LDCU.64 UR4, c[0x4][0x8] ;  /* 0x01000100ff0477ac */ /* 0x000e620008000a00 */
[----:B--2---:R-:W-:Y:S01]  /*5760*/  MOV R5, UR9 ;  /* 0x0000000900057c02 */ /* 0x004fe20008000f00 */
[----:B------:R-:W-:Y:S01]  /*5770*/  IMAD.U32 R4, RZ, RZ, UR8 ;  /* 0x00000008ff047e24 */ /* 0x000fe2000f8e00ff */
[----:B-1----:R-:W-:Y:S01]  /*5780*/  MOV R7, UR7 ;  /* 0x0000000700077c02 */ /* 0x002fe20008000f00 */
[----:B------:R-:W-:Y:S01]  /*5790*/  IMAD.U32 R6, RZ, RZ, UR6 ;  /* 0x00000006ff067e24 */ /* 0x000fe2000f8e00ff */
[----:B------:R-:W-:Y:S01]  /*57a0*/  MOV R11, UR5 ;  /* 0x00000005000b7c02 */ /* 0x000fe20008000f00 */
[----:B------:R-:W-:Y:S02]  /*57b0*/  IMAD.U32 R10, RZ, RZ, UR4 ;  /* 0x00000004ff0a7e24 */ /* 0x000fe4000f8e00ff */
[----:B------:R-:W-:Y:S07]  /*57c0*/  LEPC R20, `(.L_x_89) ;  /* 0x000000001014794e */ /* 0x000fee0000000000 */
[----:B---345:R-:W-:Y:S05]  /*57d0*/  CALL.ABS.NOINC R14 ;  /* 0x000000000e007343 */ /* 0x038fea0003c00000 */
.L_x_89:
[----:B------:R-:W1:Y:S01]  /*57e0*/  LDCU.64 UR8, c[0x4][0x80] ;  /* 0x01001000ff0877ac */ /* 0x000e620008000a00 */
[----:B------:R-:W2:Y:S01]  /*57f0*/  LDC.64 R2, c[0x4][R2] ;  /* 0x0100000002027b82 */ /* 0x000ea20000000a00 */
[----:B------:R-:W-:Y:S02]  /*5800*/  HFMA2 R12, -RZ, RZ, 0, 5.9604644775390625e-08 ;  /* 0x00000001ff0c7431 */ /* 0x000fe400000001ff */
[----:B------:R-:W-:Y:S02]  /*5810*/  IMAD.MOV.U32 R8, RZ, RZ, 0x70 ;  /* 0x00000070ff087424 */ /* 0x000fe400078e00ff */
[----:B------:R-:W-:Y:S01]  /*5820*/  IMAD.MOV.U32 R13, RZ, RZ, RZ ;  /* 0x000000ffff0d7224 */ /* 0x000fe200078e00ff */
[----:B------:R-:W3:Y:S01]  /*5830*/  LDCU.64 UR6, c[0x4][0x88] ;  /* 0x01001100ff0677ac */ /* 0x000ee20008000a00 */
[----:B------:R-:W4:Y:S01]  /*5840*/  LDCU.64 UR4, c[0x4][0x8] ;  /* 0x01000100ff0477ac */ /* 0x000f220008000a00 */
[----:B-1----:R-:W-:Y:S02]  /*5850*/  MOV R4, UR8 ;  /* 0x0000000800047c02 */ /* 0x002fe40008000f00 */
[----:B------:R-:W-:Y:S02]  /*5860*/  MOV R5, UR9 ;  /* 0x0000000900057c02 */ /* 0x000fe40008000f00 */
[----:B---3--:R-:W-:Y:S01]  /*5870*/  MOV R7, UR7 ;  /* 0x0000000700077c02 */ /* 0x008fe20008000f00 */
[----:B------:R-:W-:Y:S01]  /*5880*/  IMAD.U32 R6, RZ, RZ, UR6 ;  /* 0x00000006ff067e24 */ /* 0x000fe2000f8e00ff */
[----:B----4-:R-:W-:Y:S01]  /*5890*/  MOV R11, UR5 ;  /* 0x00000005000b7c02 */ /* 0x010fe20008000f00 */
[----:B------:R-:W-:Y:S02]  /*58a0*/  IMAD.U32 R10, RZ, RZ, UR4 ;  /* 0x00000004ff0a7e24 */ /* 0x000fe4000f8e00ff */
[----:B------:R-:W-:Y:S07]  /*58b0*/  LEPC R20, `(.L_x_88) ;  /* 0x000000001014794e */ /* 0x000fee0000000000 */
[----:B--2---:R-:W-:Y:S05]  /*58c0*/  CALL.ABS.NOINC R2 ;  /* 0x0000000002007343 */ /* 0x004fea0003c00000 */
.L_x_88:
[----:B------:R-:W-:Y:S02]  /*58d0*/  R2UR UR6, R88 ;  /* 0x00000000580672ca */ /* 0x000fe400000e0000 */
[----:B------:R-:W-:Y:S02]  /*58e0*/  R2UR UR5, R99 ;  /* 0x00000000630572ca */ /* 0x000fe400000e0000 */
[----:B------:R-:W-:Y:S02]  /*58f0*/  R2UR UR4, R98 ;  /* 0x00000000620472ca */ /* 0x000fe400000e0000 */
[----:B------:R-:W-:Y:S02]  /*5900*/  ISETP.NE.U32.AND P4, PT, R78, RZ, PT ;  /* 0x000000ff4e00720c */ /* 0x000fe40003f85070 */
[----:B------:R-:W-:Y:S02]  /*5910*/  ISETP.NE.U32.AND P2, PT, RZ, UR60, PT ;  /* 0x0000003cff007c0c */ /* 0x000fe4000bf45070 */
[----:B------:R-:W-:Y:S02]  /*5920*/  ISETP.NE.AND.EX P4, PT, R79, RZ, PT, P4 ;  /* 0x000000ff4f00720c */ /* 0x000fe40003f85340 */
[----:B------:R-:W-:Y:S01]  /*5930*/  ISETP.NE.AND.EX P2, PT, RZ, UR61, PT, P2 ;  /* 0x0000003dff007c0c */ /* 0x000fe2000bf45320 */
[----:B------:R-:W-:Y:S02]  /*5940*/  UISETP.NE.AND UP2, UPT, UR6, URZ, UPT ;  /* 0x000000ff0600728c */ /* 0x000fe4000bf45270 */
[----:B------:R-:W-:Y:S04]  /*5950*/  UISETP.NE.U32.AND UP0, UPT, UR5, URZ, UPT ;  /* 0x000000ff0500728c */ /* 0x000fe8000bf05070 */
[----:B------:R-:W-:Y:S01]  /*5960*/  UISETP.NE.AND.EX UP1, UPT, UR4, URZ, UPT, UP0 ;  /* 0x000000ff0400728c */ /* 0x000fe2000bf25300 */
[----:B------:R-:W-:Y:S01]  /*5970*/  PLOP3.LUT P1, PT, PT, PT, UP2, 0x80, 0x8 ;  /* 0x000000000008781c */ /* 0x000fe20003f2f028 */
[----:B------:R-:W-:Y:S03]  /*5980*/  UPLOP3.LUT UP0, UPT, UPT, UPT, UPT, 0x40, 0x4 ;  /* 0x000000000004789c */ /* 0x000fe60003f0e870 */
[----:B------:R-:W-:Y:S06]  /*5990*/  @UP2 UPLOP3.LUT UP0, UPT, UPT, UPT, UP1, 0x80, 0x8 ;  /* 0x000000000008289c */ /* 0x000fec0003f0f010 */
[----:B------:R-:W-:Y:S01]  /*59a0*/  PLOP3.LUT P0, PT, PT, PT, UP0, 0x80, 0x8 ;  /* 0x000000000008781c */ /* 0x000fe20003f0f008 */
[----:B------:R-:W-:Y:S01]  /*59b0*/  @!UPT UIADD3 URZ, UPT, UPT, URZ, URZ, URZ ;  /* 0x000000fffffff290 */ /* 0x000fe2000fffe0ff */
[----:B------:R-:W-:Y:S11]  /*59c0*/  BRA.U !UP1, `(.L_x_90) ;  /* 0x0000000109407547 */ /* 0x000ff6000b800000 */
[----:B------:R-:W-:Y:S01]  /*59d0*/  UISETP.NE.U32.AND UP0, UPT, UR60, URZ, UPT ;  /* 0x000000ff3c00728c */ /* 0x000fe2000bf05070 */
[----:B------:R-:W-:Y:S01]  /*59e0*/  R2UR UR6, R99 ;  /* 0x00000000630672ca */ /* 0x000fe200000e0000 */
[----:B------:R-:W2:Y:S01]  /*59f0*/  LDCU.64 UR8, c[0x0][0x358] ;  /* 0x00006b00ff0877ac */ /* 0x000ea20008000a00 */
[----:B------:R-:W-:Y:S02]  /*5a00*/  HFMA2 R84, -RZ, RZ, 0, 5.9604644775390625e-08 ;  /* 0x00000001ff547431 */ /* 0x000fe400000001ff */
[----:B-1----:R-:W-:Y:S01]  /*5a10*/  IMAD.MOV.U32 R0, RZ, RZ, 0x1 ;  /* 0x00000001ff007424 */ /* 0x002fe200078e00ff */
[----:B------:R-:W-:Y:S06]  /*5a20*/  UISETP.NE.AND.EX UP0, UPT, UR61, URZ, UPT, UP0 ;  /* 0x000000ff3d00728c */ /* 0x000fec000bf05300 */
[----:B------:R-:W-:Y:S05]  /*5a30*/  PLOP3.LUT P3, PT, PT, PT, UP0, 0x80, 0x8 ;  /* 0x000000000008781c */ /* 0x000fea0003f6f008 */
[----:B------:R-:W1:Y:S01]  /*5a40*/  @UP0 LDCU.64 UR4, c[0x0][0x888] ;  /* 0x00011100ff0407ac */ /* 0x000e620008000a00 */
[----:B------:R-:W-:Y:S07]  /*5a50*/  @UP0 UIMAD UR6, UR36, UR6, URZ ;  /* 0x00000006240602a4 */ /* 0x000fee000f8e02ff */
[----:B------:R-:W-:Y:S01]  /*5a60*/  @!P3 PRMT R84, R0, 0x7610, R84 ;  /* 0x000076100054b816 */ /* 0x000fe20000000054 */
[----:B-1----:R-:W-:Y:S06]  /*5a70*/  @UP0 UIMAD.WIDE UR4, UR6, 0x4, UR4 ;  /* 0x00000004060408a5 */ /* 0x002fec000f8e0204 */
[----:B------:R-:W-:Y:S02]  /*5a80*/  IMAD.U32 R2, RZ, RZ, UR4 ;  /* 0x00000004ff027e24 */ /* 0x000fe4000f8e00ff */
[----:B------:R-:W-:Y:S03]  /*5a90*/  IMAD.U32 R3, RZ, RZ, UR5 ;  /* 0x00000005ff037e24 */ /* 0x000fe6000f8e00ff */
[----:B------:R-:W1:Y:S02]  /*5aa0*/  @!UP0 LDCU UR4, c[0x0][0x880] ;  /* 0x00011000ff0487ac */ /* 0x000e640008000800 */
[----:B--2--5:R2:W5:Y:S02]  /*5ab0*/  @P3 LDG.E R41, desc[UR8][R2.64] ;  /* 0x0000000802293981 */ /* 0x024564000c1e1900 */
[----:B-12---:R-:W-:Y:S02]  /*5ac0*/  @!P3 MOV R41, UR4 ;  /* 0x000000040029bc02 */ /* 0x006fe40008000f00 */
.L_x_90:
[----:B------:R-:W-:Y:S05]  /*5ad0*/  @!P4 BRA `(.L_x_91) ;  /* 0x000000000024c947 */ /* 0x000fea0003800000 */
[----:B------:R-:W-:Y:S01]  /*5ae0*/  ISETP.NE.U32.AND P3, PT, R76, RZ, PT ;  /* 0x000000ff4c00720c */ /* 0x000fe20003f65070 */
[----:B------:R-:W2:Y:S03]  /*5af0*/  LDCU.64 UR4, c[0x0][0x358] ;  /* 0x00006b00ff0477ac */ /* 0x000ea60008000a00 */
[----:B------:R-:W-:Y:S11]  /*5b00*/  ISETP.NE.AND.EX P3, PT, R77, RZ, PT, P3 ;  /* 0x000000ff4d00720c */ /* 0x000ff60003f65330 */
[----:B------:R-:W-:Y:S02]  /*5b10*/  @!UPT UIADD3 URZ, UPT, UPT, URZ, URZ, URZ ;  /* 0x000000fffffff290 */ /* 0x000fe4000fffe0ff */
[----:B------:R-:W3:Y:S01]  /*5b20*/  @P3 LDC.64 R2, c[0x0][0x8a8] ;  /* 0x00022a00ff023b82 */ /* 0x000ee20000000a00 */
[----:B-1----:R-:W-:Y:S04]  /*5b30*/  @P3 IMAD R0, R78, UR36, RZ ;  /* 0x000000244e003c24 */ /* 0x002fe8000f8e02ff */
[----:B---3--:R-:W-:Y:S05]  /*5b40*/  @P3 IMAD.WIDE R2, R0, 0x4, R2 ;  /* 0x0000000400023825 */ /* 0x008fea00078e0202 */
[----:B--2--5:R2:W5:Y:S02]  /*5b50*/  @P3 LDG.E R38, desc[UR4][R2.64] ;  /* 0x0000000402263981 */ /* 0x024564000c1e1900 */
[----:B--2---:R-:W3:Y:S02]  /*5b60*/  @!P3 LDC R38, c[0x0][0x8a0] ;  /* 0x00022800ff26bb82 */ /* 0x004ee40000000800 */
.L_x_91:
[----:B-----5:R-:W-:Y:S01]  /*5b70*/  FSETP.NEU.AND P3, PT, R41, RZ, PT ;  /* 0x000000ff2900720b */ /* 0x020fe20003f6d000 */
[----:B------:R-:W-:Y:S01]  /*5b80*/  ULOP3.LUT UR4, UR54, 0x1, URZ, 0x3c, !UPT ;  /* 0x0000000136047892 */ /* 0x000fe2000f8e3cff */
[----:B------:R-:W-:Y:S01]  /*5b90*/  SEL R5, RZ, 0xffffffff, P2 ;  /* 0xffffffffff057807 */ /* 0x000fe20001000000 */
[----:B------:R-:W-:Y:S01]  /*5ba0*/  IMAD.U32 R103, RZ, RZ, UR46 ;  /* 0x0000002eff677e24 */ /* 0x000fe2000f8e00ff */
[----:B------:R-:W-:Y:S01]  /*5bb0*/  @P1 LOP3.LUT P2, RZ, R84, 0xff, RZ, 0xc0, !PT ;  /* 0x000000ff54ff1812 */ /* 0x000fe2000784c0ff */
[----:B------:R-:W-:Y:S01]  /*5bc0*/  IMAD.SHL.U32 R81, R92, 0x10, RZ ;  /* 0x000000105c517824 */ /* 0x000fe200078e00ff */
[----:B------:R-:W-:Y:S01]  /*5bd0*/  @P1 SEL R2, RZ, 0xffffffff, P3 ;  /* 0xffffffffff021807 */ /* 0x000fe20001800000 */
[----:B------:R-:W-:Y:S01]  /*5be0*/  IMAD.U32 R110, RZ, RZ, UR4 ;  /* 0x00000004ff6e7e24 */ /* 0x000fe2000f8e00ff */
[----:B------:R-:W-:Y:S01]  /*5bf0*/  LEA R102, R36, UR47, 0x3 ;  /* 0x0000002f24667c11 */ /* 0x000fe2000f8e18ff */
[----:B------:R-:W-:Y:S01]  /*5c00*/  IMAD.SHL.U32 R103, R103, 0x2000, RZ ;  /* 0x0000200067677824 */ /* 0x000fe200078e00ff */
[----:B------:R-:W-:Y:S01]  /*5c10*/  @P0 SEL R2, R5, R2, !P2 ;  /* 0x0000000205020207 */ /* 0x000fe20005000000 */
[----:B------:R-:W-:Y:S01]  /*5c20*/  IMAD.SHL.U32 R80, R91, 0x10, RZ ;  /* 0x000000105b507824 */ /* 0x000fe200078e00ff */
[----:B------:R-:W-:Y:S01]  /*5c30*/  SHF.L.U32 R3, R94, 0x1f, RZ ;  /* 0x0000001f5e037819 */ /* 0x000fe200000006ff */
[----:B------:R-:W-:Y:S01]  /*5c40*/  IMAD.IADD R83, R96, 0x1, R103 ;  /* 0x0000000160537824 */ /* 0x000fe200078e0267 */
[----:B------:R-:W-:Y:S01]  /*5c50*/  @P1 LOP3.LUT R2, R2, 0x1, RZ, 0xc0, !PT ;  /* 0x0000000102021812 */ /* 0x000fe200078ec0ff */
[----:B------:R-:W-:Y:S01]  /*5c60*/  BSSY B1, `(.L_x_92) ;  /* 0x0000039000017945 */ /* 0x000fe20003800000 */
[----:B------:R-:W-:Y:S01]  /*5c70*/  PLOP3.LUT P2, PT, PT, PT, UP1, 0x80, 0x8 ;  /* 0x000000000008781c */ /* 0x000fe20003f4f018 */
[----:B------:R-:W-:Y:S01]  /*5c80*/  IMAD.IADD R82, R83, 0x1, R81 ;  /* 0x0000000153527824 */ /* 0x000fe200078e0251 */
[----:B------:R-:W-:Y:S01]  /*5c90*/  ISETP.NE.U32.OR P5, PT, R2, 0x1, !P1 ;  /* 0x000000010200780c */ /* 0x000fe20004fa5470 */
[----:B------:R-:W-:Y:S01]  /*5ca0*/  IMAD.U32 R2, RZ, RZ, UR46 ;  /* 0x0000002eff027e24 */ /* 0x000fe2000f8e00ff */
[----:B------:R-:W-:Y:S01]  /*5cb0*/  LOP3.LUT P4, R89, R84, 0xff, RZ, 0xc0, !PT ;  /* 0x000000ff54597812 */ /* 0x000fe2000788c0ff */
[----:B------:R-:W-:Y:S01]  /*5cc0*/  IMAD.MOV.U32 R108, RZ, RZ, 0x1 ;  /* 0x00000001ff6c7424 */ /* 0x000fe200078e00ff */
[----:B------:R-:W-:Y:S01]  /*5cd0*/  P2R R101, PR, RZ, 0x20 ;  /* 0x00000020ff657803 */ /* 0x000fe20000000000 */
[----:B------:R-:W-:Y:S01]  /*5ce0*/  IMAD R39, R36, 0x40, R37 ;  /* 0x0000004024277824 */ /* 0x000fe200078e0225 */
[----:B-1----:R-:W-:Y:S01]  /*5cf0*/  LEA R0, R2, UR47, 0x3 ;  /* 0x0000002f02007c11 */ /* 0x002fe2000f8e18ff */
[----:B------:R-:W-:Y:S01]  /*5d00*/  IMAD.U32 R109, RZ, RZ, UR46 ;  /* 0x0000002eff6d7e24 */ /* 0x000fe2000f8e00ff */
[----:B------:R-:W-:Y:S02]  /*5d10*/  SEL R2, RZ, 0xffffffff, P3 ;  /* 0xffffffffff027807 */ /* 0x000fe40001800000 */
[----:B------:R-:W-:Y:S02]  /*5d20*/  CS2R R74, SRZ ;  /* 0x00000000004a7805 */ /* 0x000fe4000001ff00 */
[----:B------:R-:W-:Y:S02]  /*5d30*/  CS2R R72, SRZ ;  /* 0x0000000000487805 */ /* 0x000fe4000001ff00 */
[----:B------:R-:W-:Y:S02]  /*5d40*/  CS2R R66, SRZ ;  /* 0x0000000000427805 */ /* 0x000fe4000001ff00 */
[----:B------:R-:W-:Y:S02]  /*5d50*/  @P2 SEL R2, R5, R2, !P4 ;  /* 0x0000000205022207 */ /* 0x000fe40006000000 */
[----:B------:R-:W-:Y:S02]  /*5d60*/  CS2R R64, SRZ ;  /* 0x0000000000407805 */ /* 0x000fe4000001ff00 */
[----:B------:R-:W-:Y:S02]  /*5d70*/  @P5 SHF.L.U32 R7, R110, 0x1f, RZ ;  /* 0x0000001f6e075819 */ /* 0x000fe400000006ff */
[----:B------:R-:W-:Y:S02]  /*5d80*/  CS2R R58, SRZ ;  /* 0x00000000003a7805 */ /* 0x000fe4000001ff00 */
[----:B------:R-:W-:Y:S02]  /*5d90*/  LOP3.LUT R2, R2, 0x1, RZ, 0xc0, !PT ;  /* 0x0000000102027812 */ /* 0x000fe400078ec0ff */
[----:B------:R-:W-:Y:S01]  /*5da0*/  CS2R R56, SRZ ;  /* 0x0000000000387805 */ /* 0x000fe2000001ff00 */
[----:B------:R-:W1:Y:S01]  /*5db0*/  @P5 SYNCS.PHASECHK.TRANS64.TRYWAIT P1, [R0+URZ+0x30], R7 ;  /* 0x00003007000055a7 */ /* 0x000e6200080211ff */
[----:B------:R-:W-:Y:S02]  /*5dc0*/  CS2R R50, SRZ ;  /* 0x0000000000327805 */ /* 0x000fe4000001ff00 */
[----:B------:R-:W-:Y:S02]  /*5dd0*/  ISETP.NE.U32.AND P2, PT, R2, 0x1, PT ;  /* 0x000000010200780c */ /* 0x000fe40003f45070 */
[----:B------:R-:W-:Y:S01]  /*5de0*/  CS2R R48, SRZ ;  /* 0x0000000000307805 */ /* 0x000fe2000001ff00 */
[----:B------:R-:W-:Y:S01]  /*5df0*/  IMAD.IADD R47, R83, 0x1, R80 ;  /* 0x00000001532f7824 */ /* 0x000fe200078e0250 */
[----:B------:R-:W-:Y:S01]  /*5e00*/  P2R R111, PR, RZ, 0x4 ;  /* 0x00000004ff6f7803 */ /* 0x000fe20000000000 */
[----:B------:R-:W-:Y:S01]  /*5e10*/  IMAD.IADD R46, R95, 0x1, R82 ;  /* 0x000000015f2e7824 */ /* 0x000fe200078e0252 */
[----:B------:R2:W4:Y:S01]  /*5e20*/  SYNCS.PHASECHK.TRANS64.TRYWAIT P0, [R102+URZ+0x90], R3 ;  /* 0x00009003660075a7 */ /* 0x00052200080011ff */
[----:B-1----:R-:W-:Y:S01]  /*5e30*/  @P5 SEL R108, RZ, 0x1, !P1 ;  /* 0x00000001ff6c5807 */ /* 0x002fe20004800000 */
[----:B--2---:R-:W-:Y:S06]  /*5e40*/  @!P5 BRA `(.L_x_93) ;  /* 0x000000000068d947 */ /* 0x004fec0003800000 */
[----:B------:R-:W-:Y:S01]  /*5e50*/  ISETP.NE.AND P1, PT, R108, RZ, PT ;  /* 0x000000ff6c00720c */ /* 0x000fe20003f25270 */
[----:B------:R-:W-:Y:S01]  /*5e60*/  BSSY B0, `(.L_x_94) ;  /* 0x000000d000007945 */ /* 0x000fe20003800000 */
[----:B------:R-:W-:Y:S02]  /*5e70*/  CS2R R50, SRZ ;  /* 0x0000000000327805 */ /* 0x000fe4000001ff00 */
[----:B------:R-:W-:Y:S02]  /*5e80*/  CS2R R48, SRZ ;  /* 0x0000000000307805 */ /* 0x000fe4000001ff00 */
[----:B------:R-:W-:Y:S02]  /*5e90*/  CS2R R58, SRZ ;  /* 0x00000000003a7805 */ /* 0x000fe4000001ff00 */
[----:B------:R-:W-:Y:S02]  /*5ea0*/  CS2R R56, SRZ ;  /* 0x0000000000387805 */ /* 0x000fe4000001ff00 */
[----:B------:R-:W-:Y:S02]  /*5eb0*/  CS2R R66, SRZ ;  /* 0x0000000000427805 */ /* 0x000fe4000001ff00 */
[----:B------:R-:W-:Y:S02]  /*5ec0*/  CS2R R64, SRZ ;  /* 0x0000000000407805 */ /* 0x000fe4000001ff00 */
[----:B------:R-:W-:Y:S02]  /*5ed0*/  CS2R R74, SRZ ;  /* 0x00000000004a7805 */ /* 0x000fe4000001ff00 */
[----:B------:R-:W-:Y:S01]  /*5ee0*/  CS2R R72, SRZ ;  /* 0x0000000000487805 */ /* 0x000fe2000001ff00 */
[----:B------:R-:W-:Y:S06]  /*5ef0*/  @P1 BRA `(.L_x_95) ;  /* 0x00000000000c1947 */ /* 0x000fec0003800000 */
[----:B------:R-:W-:Y:S04]  /*5f00*/  SHF.L.U32 R5, R110, 0x1f, RZ ;  /* 0x0000001f6e057819 */ /* 0x000fe800000006ff */
[----:B------:R-:W1:Y:S02]  /*5f10*/  SYNCS.PHASECHK.TRANS64.TRYWAIT P1, [R0+URZ+0x30], R5 ;  /* 0x00003005000075a7 */ /* 0x000e6400080211ff */
[----:B-1----:R-:W-:Y:S05]  /*5f20*/  @!P1 BRA `(.L_x_96) ;  /* 0x0000002400549947 */ /* 0x002fea0003800000 */
.L_x_95:
[----:B------:R-:W-:Y:S05]  /*5f30*/  BSYNC B0 ;  /* 0x0000000000007941 */ /* 0x000fea0003800000 */
.L_x_94:
[----:B------:R-:W-:Y:S01]  /*5f40*/  ISETP.NE.AND P1, PT, R111, RZ, PT ;  /* 0x000000ff6f00720c */ /* 0x000fe20003f25270 */
[----:B------:R-:W-:Y:S04]  /*5f50*/  UIADD3 UR4, UPT, UPT, UR46, 0x1, URZ ;  /* 0x000000012e047890 */ /* 0x000fe8000fffe0ff */
[----:B------:R-:W-:Y:S04]  /*5f60*/  UISETP.NE.AND UP0, UPT, UR4, 0x3, UPT ;  /* 0x000000030400788c */ /* 0x000fe8000bf05270 */
[----:B------:R-:W-:Y:S02]  /*5f70*/  USEL UR5, URZ, 0x1, UP0 ;  /* 0x00000001ff057887 */ /* 0x000fe40008000000 */
[----:B------:R-:W-:Y:S02]  /*5f80*/  USEL UR4, UR4, URZ, UP0 ;  /* 0x000000ff04047287 */ /* 0x000fe40008000000 */
[----:B------:R2:W1:Y:S02]  /*5f90*/  @P1 LDS.128 R48, [R83] ;  /* 0x0000000053301984 */ /* 0x0004640000000c00 */
[----:B------:R-:W-:Y:S02]  /*5fa0*/  LOP3.LUT R110, R110, UR5, RZ, 0x3c, !PT ;  /* 0x000000056e6e7c12 */ /* 0x000fe4000f8e3cff */
[----:B------:R2:W1:Y:S01]  /*5fb0*/  @P1 LDS.128 R56, [R82+0x10] ;  /* 0x0000100052381984 */ /* 0x0004620000000c00 */
[----:B------:R-:W-:Y:S03]  /*5fc0*/  IMAD.U32 R109, RZ, RZ, UR4 ;  /* 0x00000004ff6d7e24 */ /* 0x000fe6000f8e00ff */
[----:B------:R2:W1:Y:S04]  /*5fd0*/  @P1 LDS.128 R64, [R47+0x20] ;  /* 0x000020002f401984 */ /* 0x0004680000000c00 */
[----:B------:R2:W1:Y:S02]  /*5fe0*/  @P1 LDS.128 R72, [R46+0x10] ;  /* 0x000010002e481984 */ /* 0x0004640000000c00 */
.L_x_93:
[----:B------:R-:W-:Y:S05]  /*5ff0*/  BSYNC B1 ;  /* 0x0000000000017941 */ /* 0x000fea0003800000 */
.L_x_92:
[----:B-1----:R-:W-:Y:S04]  /*6000*/  SHF.R.U32.HI R0, RZ, 0x15, R39 ;  /* 0x00000015ff007819 */ /* 0x002fe80000011627 */
[----:B------:R-:W-:Y:S01]  /*6010*/  LOP3.LUT P1, RZ, R0, 0x3, R85, 0x48, !PT ;  /* 0x0000000300ff7812 */ /* 0x000fe20007824855 */
[----:B------:R-:W-:Y:S01]  /*6020*/  @!UPT UIADD3 URZ, UPT, UPT, URZ, URZ, URZ ;  /* 0x000000fffffff290 */ /* 0x000fe2000fffe0ff */
[----:B----4-:R-:W-:Y:S11]  /*6030*/  @P0 BRA `(.L_x_97) ;  /* 0x0000000000080947 */ /* 0x010ff60003800000 */
[----:B------:R-:W1:Y:S02]  /*6040*/  SYNCS.PHASECHK.TRANS64.TRYWAIT P0, [R102+URZ+0x90], R3 ;  /* 0x00009003660075a7 */ /* 0x000e6400080011ff */
[----:B-1----:R-:W-:Y:S05]  /*6050*/  @!P0 BRA `(.L_x_98) ;  /* 0x00000024001c8947 */ /* 0x002fea0003800000 */
.L_x_97:
[----:B------:R-:W-:Y:S05]  /*6060*/  @!P1 BRA `(.L_x_99) ;  /* 0x0000000000409947 */ /* 0x000fea0003800000 */
[----:B------:R-:W4:Y:S01]  /*6070*/  LDCU.64 UR8, c[0x4][0x70] ;  /* 0x01000e00ff0877ac */ /* 0x000f220008000a00 */
[----:B-1----:R-:W-:Y:S01]  /*6080*/  MOV R3, 0x0 ;  /* 0x0000000000037802 */ /* 0x002fe20000000f00 */
[----:B------:R-:W-:Y:S02]  /*6090*/  HFMA2 R12, -RZ, RZ, 0, 5.9604644775390625e-08 ;  /* 0x00000001ff0c7431 */ /* 0x000fe400000001ff */
[----:B------:R-:W-:Y:S02]  /*60a0*/  IMAD.MOV.U32 R8, RZ, RZ, 0x192 ;  /* 0x00000192ff087424 */ /* 0x000fe400078e00ff */
[----:B------:R-:W-:Y:S01]  /*60b0*/  IMAD.MOV.U32 R13, RZ, RZ, RZ ;  /* 0x000000ffff0d7224 */ /* 0x000fe200078e00ff */
[----:B------:R-:W1:Y:S01]  /*60c0*/  LDCU.64 UR6, c[0x4][0x78] ;  /* 0x01000f00ff0677ac */ /* 0x000e620008000a00 */
[----:B------:R-:W2:Y:S01]  /*60d0*/  LDC.64 R2, c[0x4][R3] ;  /* 0x0100000003027b82 */ /* 0x000ea20000000a00 */
[----:B------:R-:W5:Y:S01]  /*60e0*/  LDCU.64 UR4, c[0x4][0x10] ;  /* 0x01000200ff0477ac */ /* 0x000f620008000a00 */
[----:B----4-:R-:W-:Y:S01]  /*60f0*/  MOV R5, UR9 ;  /* 0x0000000900057c02 */ /* 0x010fe20008000f00 */
[----:B------:R-:W-:Y:S01]  /*6100*/  IMAD.U32 R4, RZ, RZ, UR8 ;  /* 0x00000008ff047e24 */ /* 0x000fe2000f8e00ff */
[----:B-1----:R-:W-:Y:S01]  /*6110*/  MOV R7, UR7 ;  /* 0x0000000700077c02 */ /* 0x002fe20008000f00 */
[----:B------:R-:W-:Y:S01]  /*6120*/  IMAD.U32 R6, RZ, RZ, UR6 ;  /* 0x00000006ff067e24 */ /* 0x000fe2000f8e00ff */
[----:B-----5:R-:W-:Y:S01]  /*6130*/  MOV R11, UR5 ;  /* 0x00000005000b7c02 */ /* 0x020fe20008000f00 */
[----:B------:R-:W-:Y:S02]  /*6140*/  IMAD.U32 R10, RZ, RZ, UR4 ;  /* 0x00000004ff0a7e24 */ /* 0x000fe4000f8e00ff */
[----:B------:R-:W-:Y:S07]  /*6150*/  LEPC R20, `(.L_x_99) ;  /* 0x000000001014794e */ /* 0x000fee0000000000 */
[----:B--23--:R-:W-:Y:S05]  /*6160*/  CALL.ABS.NOINC R2 ;  /* 0x0000000002007343 */ /* 0x00cfea0003c00000 */
.L_x_99:
[----:B------:R-:W-:Y:S05]  /*6170*/  WARPSYNC.ALL ;  /* 0x0000000000007948 */ /* 0x000fea0003800000 */
[----:B------:R-:W-:Y:S01]  /*6180*/  R2UR UR4, R39 ;  /* 0x00000000270472ca */ /* 0x000fe200000e0000 */
[--C-:B------:R-:W-:Y:S01]  /*6190*/  HADD2.F32 R40, -RZ, R48.reuse.H0_H0 ;  /* 0x20000030ff287230 */ /* 0x100fe20000004100 */
[----:B------:R-:W-:Y:S01]  /*61a0*/  ISETP.NE.AND P0, PT, R97, RZ, PT ;  /* 0x000000ff6100720c */ /* 0x000fe20003f05270 */
[----:B------:R-:W-:Y:S01]  /*61b0*/  HADD2.F32 R43, -RZ, R48.H1_H1 ;  /* 0x30000030ff2b7230 */ /* 0x000fe20000004100 */
[----:B------:R-:W-:Y:S01]  /*61c0*/  BSSY.RECONVERGENT B0, `(.L_x_100) ;  /* 0x0000085000007945 */ /* 0x000fe20003800200 */
[----:B------:R-:W-:Y:S02]  /*61d0*/  HADD2.F32 R42, -RZ, R49.H0_H0 ;  /* 0x20000031ff2a7230 */ /* 0x000fe40000004100 */
[----:B------:R-:W-:Y:S02]  /*61e0*/  HADD2.F32 R45, -RZ, R51.H0_H0 ;  /* 0x20000033ff2d7230 */ /* 0x000fe40000004100 */
[----:B------:R-:W-:Y:S04]  /*61f0*/  HADD2.F32 R44, -RZ, R75.H1_H1 ;  /* 0x3000004bff2c7230 */ /* 0x000fe80000004100 */
[----:B------:R-:W3:Y:S02]  /*6200*/  LDTM.x32 R4, tmem[UR4] ;  /* 0x00000004000479ee */ /* 0x000ee400082c0000 */
[C---:B---3--:R-:W-:Y:S01]  /*6210*/  FMUL R0, R38.reuse, R4 ;  /* 0x0000000426007220 */ /* 0x048fe20000400000 */
[C---:B------:R-:W-:Y:S01]  /*6220*/  FMUL R2, R38.reuse, R5 ;  /* 0x0000000526027220 */ /* 0x040fe20000400000 */
[C---:B-1----:R-:W-:Y:S01]  /*6230*/  FMUL R3, R38.reuse, R6 ;  /* 0x0000000626037220 */ /* 0x042fe20000400000 */
[C---:B------:R-:W-:Y:S01]  /*6240*/  FMUL R7, R38.reuse, R7 ;  /* 0x0000000726077220 */ /* 0x040fe20000400000 */
[C---:B------:R-:W-:Y:S01]  /*6250*/  FFMA R0, R41.reuse, R40, R0 ;  /* 0x0000002829007223 */ /* 0x040fe20000000000 */
[----:B------:R-:W-:Y:S02]  /*6260*/  HADD2.F32 R40, -RZ, R49.H1_H1 ;  /* 0x30000031ff287230 */ /* 0x000fe40000004100 */
[C---:B------:R-:W-:Y:S01]  /*6270*/  FFMA R2, R41.reuse, R43, R2 ;  /* 0x0000002b29027223 */ /* 0x040fe20000000002 */
[C---:B------:R-:W-:Y:S01]  /*6280*/  FFMA R3, R41.reuse, R42, R3 ;  /* 0x0000002a29037223 */ /* 0x040fe20000000003 */
[--C-:B------:R-:W-:Y:S02]  /*6290*/  HADD2.F32 R43, -RZ, R50.reuse.H0_H0 ;  /* 0x20000032ff2b7230 */ /* 0x100fe40000004100 */
[----:B------:R-:W-:Y:S01]  /*62a0*/  FMUL R4, R38, R8 ;  /* 0x0000000826047220 */ /* 0x000fe20000400000 */
[----:B------:R-:W-:Y:S01]  /*62b0*/  HADD2.F32 R42, -RZ, R50.H1_H1 ;  /* 0x30000032ff2a7230 */ /* 0x000fe20000004100 */
[----:B------:R-:W-:Y:S01]  /*62c0*/  F2FP.F16.F32.PACK_AB R52, R2, R0 ;  /* 0x000000000234723e */ /* 0x000fe200000000ff */
[C---:B------:R-:W-:Y:S01]  /*62d0*/  FFMA R7, R41.reuse, R40, R7 ;  /* 0x0000002829077223 */ /* 0x040fe20000000007 */
[----:B------:R-:W-:Y:S01]  /*62e0*/  FFMA R4, R41, R43, R4 ;  /* 0x0000002b29047223 */ /* 0x000fe20000000004 */
[C---:B------:R-:W-:Y:S01]  /*62f0*/  FMUL R5, R38.reuse, R9 ;  /* 0x0000000926057220 */ /* 0x040fe20000400000 */
[C---:B------:R-:W-:Y:S01]  /*6300*/  FMUL R6, R38.reuse, R10 ;  /* 0x0000000a26067220 */ /* 0x040fe20000400000 */
[----:B------:R-:W-:Y:S01]  /*6310*/  HADD2.F32 R40, -RZ, R51.H1_H1 ;  /* 0x30000033ff287230 */ /* 0x000fe20000004100 */
[----:B------:R-:W-:Y:S01]  /*6320*/  F2FP.F16.F32.PACK_AB R53, R7, R3 ;  /* 0x000000030735723e */ /* 0x000fe200000000ff */
[C---:B------:R-:W-:Y:S01]  /*6330*/  FFMA R5, R41.reuse, R42, R5 ;  /* 0x0000002a29057223 */ /* 0x040fe20000000005 */
[----:B------:R-:W-:Y:S01]  /*6340*/  FFMA R6, R41, R45, R6 ;  /* 0x0000002d29067223 */ /* 0x000fe20000000006 */
[C---:B------:R-:W-:Y:S01]  /*6350*/  FMUL R11, R38.reuse, R11 ;  /* 0x0000000b260b7220 */ /* 0x040fe20000400000 */
[--C-:B------:R-:W-:Y:S02]  /*6360*/  HADD2.F32 R43, -RZ, R56.reuse.H0_H0 ;  /* 0x20000038ff2b7230 */ /* 0x100fe40000004100 */
[C---:B------:R-:W-:Y:S01]  /*6370*/  FMUL R8, R38.reuse, R12 ;  /* 0x0000000c26087220 */ /* 0x040fe20000400000 */
[----:B------:R-:W-:Y:S01]  /*6380*/  F2FP.F16.F32.PACK_AB R54, R5, R4 ;  /* 0x000000040536723e */ /* 0x000fe200000000ff */
[C---:B------:R-:W-:Y:S01]  /*6390*/  FFMA R11, R41.reuse, R40, R11 ;  /* 0x00000028290b7223 */ /* 0x040fe2000000000b */
[----:B------:R-:W-:Y:S02]  /*63a0*/  HADD2.F32 R40, -RZ, R56.H1_H1 ;  /* 0x30000038ff287230 */ /* 0x000fe40000004100 */
[----:B------:R-:W-:Y:S01]  /*63b0*/  FFMA R8, R41, R43, R8 ;  /* 0x0000002b29087223 */ /* 0x000fe20000000008 */
[C---:B------:R-:W-:Y:S01]  /*63c0*/  FMUL R9, R38.reuse, R13 ;  /* 0x0000000d26097220 */ /* 0x040fe20000400000 */
[--C-:B------:R-:W-:Y:S01]  /*63d0*/  HADD2.F32 R45, -RZ, R57.reuse.H0_H0 ;  /* 0x20000039ff2d7230 */ /* 0x100fe20000004100 */
[----:B------:R-:W-:Y:S01]  /*63e0*/  F2FP.F16.F32.PACK_AB R55, R11, R6 ;  /* 0x000000060b37723e */ /* 0x000fe200000000ff */
[C---:B------:R-:W-:Y:S01]  /*63f0*/  FMUL R10, R38.reuse, R14 ;  /* 0x0000000e260a7220 */ /* 0x040fe20000400000 */
[----:B------:R-:W-:Y:S02]  /*6400*/  HADD2.F32 R42, -RZ, R57.H1_H1 ;  /* 0x30000039ff2a7230 */ /* 0x000fe40000004100 */
[C---:B------:R-:W-:Y:S01]  /*6410*/  FFMA R9, R41.reuse, R40, R9 ;  /* 0x0000002829097223 */ /* 0x040fe20000000009 */
[C---:B------:R-:W-:Y:S01]  /*6420*/  FMUL R15, R38.reuse, R15 ;  /* 0x0000000f260f7220 */ /* 0x040fe20000400000 */
[----:B------:R1:W-:Y:S01]  /*6430*/  STS.128 [R83], R52 ;  /* 0x0000003453007388 */ /* 0x0003e20000000c00 */
[----:B------:R-:W-:Y:S01]  /*6440*/  FFMA R10, R41, R45, R10 ;  /* 0x0000002d290a7223 */ /* 0x000fe2000000000a */
[--C-:B------:R-:W-:Y:S01]  /*6450*/  HADD2.F32 R40, -RZ, R58.reuse.H0_H0 ;  /* 0x2000003aff287230 */ /* 0x100fe20000004100 */
[----:B------:R-:W-:Y:S01]  /*6460*/  F2FP.F16.F32.PACK_AB R60, R9, R8 ;  /* 0x00000008093c723e */ /* 0x000fe200000000ff */
[----:B------:R-:W-:Y:S01]  /*6470*/  FFMA R15, R41, R42, R15 ;  /* 0x0000002a290f7223 */ /* 0x000fe2000000000f */
[C---:B------:R-:W-:Y:S01]  /*6480*/  FMUL R12, R38.reuse, R16 ;  /* 0x00000010260c7220 */ /* 0x040fe20000400000 */
[----:B------:R-:W-:Y:S02]  /*6490*/  HADD2.F32 R42, -RZ, R58.H1_H1 ;  /* 0x3000003aff2a7230 */ /* 0x000fe40000004100 */
[C---:B------:R-:W-:Y:S01]  /*64a0*/  FMUL R13, R38.reuse, R17 ;  /* 0x00000011260d7220 */ /* 0x040fe20000400000 */
[--C-:B------:R-:W-:Y:S01]  /*64b0*/  HADD2.F32 R43, -RZ, R59.reuse.H0_H0 ;  /* 0x2000003bff2b7230 */ /* 0x100fe20000004100 */
[----:B------:R-:W-:Y:S01]  /*64c0*/  F2FP.F16.F32.PACK_AB R61, R15, R10 ;  /* 0x0000000a0f3d723e */ /* 0x000fe200000000ff */
[C---:B------:R-:W-:Y:S01]  /*64d0*/  FFMA R12, R41.reuse, R40, R12 ;  /* 0x00000028290c7223 */ /* 0x040fe2000000000c */
[C---:B------:R-:W-:Y:S01]  /*64e0*/  FFMA R13, R41.reuse, R42, R13 ;  /* 0x0000002a290d7223 */ /* 0x040fe2000000000d */
[C---:B------:R-:W-:Y:S01]  /*64f0*/  FMUL R14, R38.reuse, R18 ;  /* 0x00000012260e7220 */ /* 0x040fe20000400000 */
[----:B------:R-:W-:Y:S02]  /*6500*/  HADD2.F32 R40, -RZ, R59.H1_H1 ;  /* 0x3000003bff287230 */ /* 0x000fe40000004100 */
[C---:B------:R-:W-:Y:S01]  /*6510*/  FMUL R19, R38.reuse, R19 ;  /* 0x0000001326137220 */ /* 0x040fe20000400000 */
[C---:B------:R-:W-:Y:S01]  /*6520*/  FMUL R16, R38.reuse, R20 ;  /* 0x0000001426107220 */ /* 0x040fe20000400000 */
[C---:B------:R-:W-:Y:S01]  /*6530*/  FFMA R14, R41.reuse, R43, R14 ;  /* 0x0000002b290e7223 */ /* 0x040fe2000000000e */
[--C-:B------:R-:W-:Y:S02]  /*6540*/  HADD2.F32 R43, -RZ, R64.reuse.H0_H0 ;  /* 0x20000040ff2b7230 */ /* 0x100fe40000004100 */
[C---:B------:R-:W-:Y:S01]  /*6550*/  FFMA R19, R41.reuse, R40, R19 ;  /* 0x0000002829137223 */ /* 0x040fe20000000013 */
[----:B------:R-:W-:Y:S02]  /*6560*/  HADD2.F32 R42, -RZ, R64.H1_H1 ;  /* 0x30000040ff2a7230 */ /* 0x000fe40000004100 */
[C---:B------:R-:W-:Y:S01]  /*6570*/  FMUL R17, R38.reuse, R21 ;  /* 0x0000001526117220 */ /* 0x040fe20000400000 */
[--C-:B------:R-:W-:Y:S02]  /*6580*/  HADD2.F32 R45, -RZ, R65.reuse.H0_H0 ;  /* 0x20000041ff2d7230 */ /* 0x100fe40000004100 */
[C---:B------:R-:W-:Y:S01]  /*6590*/  FMUL R18, R38.reuse, R22 ;  /* 0x0000001626127220 */ /* 0x040fe20000400000 */
[----:B------:R-:W-:Y:S02]  /*65a0*/  HADD2.F32 R40, -RZ, R65.H1_H1 ;  /* 0x30000041ff287230 */ /* 0x000fe40000004100 */
[C---:B------:R-:W-:Y:S01]  /*65b0*/  FMUL R23, R38.reuse, R23 ;  /* 0x0000001726177220 */ /* 0x040fe20000400000 */
[C---:B------:R-:W-:Y:S01]  /*65c0*/  FFMA R16, R41.reuse, R43, R16 ;  /* 0x0000002b29107223 */ /* 0x040fe20000000010 */
[C---:B------:R-:W-:Y:S01]  /*65d0*/  FFMA R17, R41.reuse, R42, R17 ;  /* 0x0000002a29117223 */ /* 0x040fe20000000011 */
[C---:B------:R-:W-:Y:S01]  /*65e0*/  FFMA R18, R41.reuse, R45, R18 ;  /* 0x0000002d29127223 */ /* 0x040fe20000000012 */
[C---:B------:R-:W-:Y:S01]  /*65f0*/  FFMA R23, R41.reuse, R40, R23 ;  /* 0x0000002829177223 */ /* 0x040fe20000000017 */
[--C-:B------:R-:W-:Y:S02]  /*6600*/  HADD2.F32 R43, -RZ, R66.reuse.H0_H0 ;  /* 0x20000042ff2b7230 */ /* 0x100fe40000004100 */
[C---:B------:R-:W-:Y:S01]  /*6610*/  FMUL R20, R38.reuse, R24 ;  /* 0x0000001826147220 */ /* 0x040fe20000400000 */
        /* <DEDUP_REMOVED lines=9> */
[----:B------:R-:W-:Y:S01]  /*66b0*/  FFMA R27, R41, R42, R27 ;  /* 0x0000002a291b7223 */ /* 0x000fe2000000001b */
[--C-:B------:R-:W-:Y:S02]  /*66c0*/  HADD2.F32 R40, -RZ, R72.reuse.H0_H0 ;  /* 0x20000048ff287230 */ /* 0x100fe40000004100 */
[C---:B------:R-:W-:Y:S01]  /*66d0*/  FMUL R24, R38.reuse, R28 ;  /* 0x0000001c26187220 */ /* 0x040fe20000400000 */
[----:B------:R-:W-:Y:S02]  /*66e0*/  HADD2.F32 R42, -RZ, R72.H1_H1 ;  /* 0x30000048ff2a7230 */ /* 0x000fe40000004100 */
[C---:B------:R-:W-:Y:S01]  /*66f0*/  FMUL R25, R38.reuse, R29 ;  /* 0x0000001d26197220 */ /* 0x040fe20000400000 */
[--C-:B------:R-:W-:Y:S02]  /*6700*/  HADD2.F32 R43, -RZ, R73.reuse.H0_H0 ;  /* 0x20000049ff2b7230 */ /* 0x100fe40000004100 */
[C---:B------:R-:W-:Y:S01]  /*6710*/  FMUL R26, R38.reuse, R30 ;  /* 0x0000001e261a7220 */ /* 0x040fe20000400000 */
[----:B------:R-:W-:Y:S01]  /*6720*/  F2FP.F16.F32.PACK_AB R62, R13, R12 ;  /* 0x0000000c0d3e723e */ /* 0x000fe200000000ff */
[----:B------:R-:W-:Y:S01]  /*6730*/  FFMA R24, R41, R40, R24 ;  /* 0x0000002829187223 */ /* 0x000fe20000000018 */
[----:B------:R-:W-:Y:S01]  /*6740*/  F2FP.F16.F32.PACK_AB R63, R19, R14 ;  /* 0x0000000e133f723e */ /* 0x000fe200000000ff */
[C---:B------:R-:W-:Y:S01]  /*6750*/  FFMA R25, R41.reuse, R42, R25 ;  /* 0x0000002a29197223 */ /* 0x040fe20000000019 */
[C---:B------:R-:W-:Y:S01]  /*6760*/  FFMA R26, R41.reuse, R43, R26 ;  /* 0x0000002b291a7223 */ /* 0x040fe2000000001a */
[----:B------:R-:W-:Y:S02]  /*6770*/  HADD2.F32 R40, -RZ, R73.H1_H1 ;  /* 0x30000049ff287230 */ /* 0x000fe40000004100 */
[C---:B------:R-:W-:Y:S01]  /*6780*/  FMUL R31, R38.reuse, R31 ;  /* 0x0000001f261f7220 */ /* 0x040fe20000400000 */
[----:B------:R1:W-:Y:S01]  /*6790*/  STS.128 [R82+0x10], R60 ;  /* 0x0000103c52007388 */ /* 0x0003e20000000c00 */
[--C-:B------:R-:W-:Y:S02]  /*67a0*/  HADD2.F32 R43, -RZ, R74.reuse.H0_H0 ;  /* 0x2000004aff2b7230 */ /* 0x100fe40000004100 */
[C---:B------:R-:W-:Y:S01]  /*67b0*/  FMUL R28, R38.reuse, R32 ;  /* 0x00000020261c7220 */ /* 0x040fe20000400000 */
[----:B------:R-:W-:Y:S02]  /*67c0*/  HADD2.F32 R42, -RZ, R74.H1_H1 ;  /* 0x3000004aff2a7230 */ /* 0x000fe40000004100 */
[C---:B------:R-:W-:Y:S01]  /*67d0*/  FMUL R29, R38.reuse, R33 ;  /* 0x00000021261d7220 */ /* 0x040fe20000400000 */
[----:B------:R-:W-:Y:S02]  /*67e0*/  HADD2.F32 R45, -RZ, R75.H0_H0 ;  /* 0x2000004bff2d7230 */ /* 0x000fe40000004100 */
[C---:B------:R-:W-:Y:S01]  /*67f0*/  FMUL R30, R38.reuse, R34 ;  /* 0x00000022261e7220 */ /* 0x040fe20000400000 */
[----:B------:R-:W-:Y:S01]  /*6800*/  FFMA R31, R41, R40, R31 ;  /* 0x00000028291f7223 */ /* 0x000fe2000000001f */
[----:B------:R-:W-:Y:S01]  /*6810*/  FMUL R35, R38, R35 ;  /* 0x0000002326237220 */ /* 0x000fe20000400000 */
[----:B------:R-:W-:Y:S01]  /*6820*/  F2FP.F16.F32.PACK_AB R68, R17, R16 ;  /* 0x000000101144723e */ /* 0x000fe200000000ff */
[----:B------:R-:W-:Y:S01]  /*6830*/  FFMA R28, R41, R43, R28 ;  /* 0x0000002b291c7223 */ /* 0x000fe2000000001c */
[----:B------:R-:W-:Y:S01]  /*6840*/  F2FP.F16.F32.PACK_AB R69, R23, R18 ;  /* 0x000000121745723e */ /* 0x000fe200000000ff */
[----:B------:R-:W-:Y:S01]  /*6850*/  FFMA R29, R41, R42, R29 ;  /* 0x0000002a291d7223 */ /* 0x000fe2000000001d */
[----:B------:R-:W-:Y:S01]  /*6860*/  F2FP.F16.F32.PACK_AB R70, R21, R20 ;  /* 0x000000141546723e */ /* 0x000fe200000000ff */
[----:B------:R-:W-:Y:S01]  /*6870*/  FFMA R30, R41, R45, R30 ;  /* 0x0000002d291e7223 */ /* 0x000fe2000000001e */
[----:B------:R-:W-:Y:S01]  /*6880*/  F2FP.F16.F32.PACK_AB R71, R27, R22 ;  /* 0x000000161b47723e */ /* 0x000fe200000000ff */
[----:B------:R-:W-:Y:S01]  /*6890*/  FFMA R35, R41, R44, R35 ;  /* 0x0000002c29237223 */ /* 0x000fe20000000023 */
[----:B------:R-:W-:Y:S02]  /*68a0*/  F2FP.F16.F32.PACK_AB R104, R25, R24 ;  /* 0x000000181968723e */ /* 0x000fe400000000ff */
[----:B------:R-:W-:Y:S01]  /*68b0*/  F2FP.F16.F32.PACK_AB R105, R31, R26 ;  /* 0x0000001a1f69723e */ /* 0x000fe200000000ff */
[----:B------:R1:W-:Y:S01]  /*68c0*/  STS.128 [R47+0x20], R68 ;  /* 0x000020442f007388 */ /* 0x0003e20000000c00 */
[----:B------:R-:W-:Y:S02]  /*68d0*/  F2FP.F16.F32.PACK_AB R106, R29, R28 ;  /* 0x0000001c1d6a723e */ /* 0x000fe400000000ff */
[----:B------:R-:W-:Y:S05]  /*68e0*/  F2FP.F16.F32.PACK_AB R107, R35, R30 ;  /* 0x0000001e236b723e */ /* 0x000fea00000000ff */
[----:B------:R1:W-:Y:S01]  /*68f0*/  STS.128 [R46+0x10], R104 ;  /* 0x000010682e007388 */ /* 0x0003e20000000c00 */
[----:B------:R-:W-:Y:S01]  /*6900*/  @!PT LDS RZ, [RZ] ;  /* 0x00000000fffff984 */ /* 0x000fe20000000800 */
[----:B------:R-:W-:Y:S01]  /*6910*/  @!PT LDS RZ, [RZ] ;  /* 0x00000000fffff984 */ /* 0x000fe20000000800 */
[----:B------:R-:W-:Y:S01]  /*6920*/  @!PT LDS RZ, [RZ] ;  /* 0x00000000fffff984 */ /* 0x000fe20000000800 */
[----:B------:R-:W-:Y:S01]  /*6930*/  @!PT LDS RZ, [RZ] ;  /* 0x00000000fffff984 */ /* 0x000fe20000000800 */
[----:B------:R3:W-:Y:S07]  /*6940*/  MEMBAR.ALL.CTA ;  /* 0x0000000000007992 */ /* 0x0007ee0000008000 */
[----:B---3--:R-:W3:Y:S02]  /*6950*/  FENCE.VIEW.ASYNC.S ;  /* 0x00000000000073c6 */ /* 0x008ee40000000000 */
[----:B---3--:R-:W-:Y:S06]  /*6960*/  BAR.SYNC.DEFER_BLOCKING 0x1, 0x80 ;  /* 0x0042000000007b1d */ /* 0x008fec0000010000 */
[----:B------:R-:W-:Y:S05]  /*6970*/  @P0 BRA `(.L_x_101) ;  /* 0x0000000000240947 */ /* 0x000fea0003800000 */
[----:B------:R-:W3:Y:S01]  /*6980*/  LDCU.64 UR6, c[0x0][0x348] ;  /* 0x00006900ff0677ac */ /* 0x000ee20008000a00 */
[----:B------:R-:W-:Y:S01]  /*6990*/  R2UR UR5, R103 ;  /* 0x00000000670572ca */ /* 0x000fe200000e0000 */
[----:B------:R-:W-:Y:S11]  /*69a0*/  UMOV UR51, UR36 ;  /* 0x0000002400337c82 */ /* 0x000ff60008000000 */
[----:B------:R-:W-:Y:S01]  /*69b0*/  @!UPT UIADD3 URZ, UPT, UPT, URZ, URZ, URZ ;  /* 0x000000fffffff290 */ /* 0x000fe2000fffe0ff */
[----:B------:R-:W-:Y:S02]  /*69c0*/  UIADD3 UR48, UPT, UPT, UR47, 0x200, UR5 ;  /* 0x000002002f307890 */ /* 0x000fe4000fffe005 */
[----:B---3--:R-:W-:Y:S04]  /*69d0*/  UIADD3 UR4, UP0, UPT, UR6, 0x680, URZ ;  /* 0x0000068006047890 */ /* 0x008fe8000ff1e0ff */
[----:B------:R-:W-:Y:S09]  /*69e0*/  UIADD3.X UR5, UPT, UPT, URZ, UR7, URZ, UP0, !UPT ;  /* 0x00000007ff057290 */ /* 0x000ff200087fe4ff */
[----:B------:R3:W-:Y:S02]  /*69f0*/  UTMASTG.3D [UR48], [UR4] ;  /* 0x00000030040073b5 */ /* 0x0007e40008010000 */
[----:B---3--:R0:W-:Y:S02]  /*6a00*/  UTMACMDFLUSH ;  /* 0x00000000000079b7 */ /* 0x0081e40000000000 */
.L_x_101:
[----:B------:R-:W-:Y:S05]  /*6a10*/  BSYNC.RECONVERGENT B0 ;  /* 0x0000000000007941 */ /* 0x000fea0003800200 */
.L_x_100:
[----:B------:R-:W-:Y:S01]  /*6a20*/  UIADD3 UR44, UPT, UPT, UR46, 0x1, URZ ;  /* 0x000000012e2c7890 */ /* 0x000fe2000fffe0ff */
[----:B------:R-:W-:Y:S03]  /*6a30*/  BSSY.RECONVERGENT B0, `(.L_x_102) ;  /* 0x0000005000007945 */ /* 0x000fe60003800200 */
[----:B------:R-:W-:Y:S04]  /*6a40*/  UISETP.NE.AND UP0, UPT, UR44, 0x3, UPT ;  /* 0x000000032c00788c */ /* 0x000fe8000bf05270 */
[----:B------:R-:W-:Y:S01]  /*6a50*/  USEL UR45, UR44, URZ, UP0 ;  /* 0x000000ff2c2d7287 */ /* 0x000fe20008000000 */
[----:B------:R-:W-:Y:S11]  /*6a60*/  @P0 BRA `(.L_x_103) ;  /* 0x0000000000040947 */ /* 0x000ff60003800000 */
[----:B------:R-:W-:Y:S04]  /*6a70*/  DEPBAR.LE SB0, 0x1 ;  /* 0x000080400000791a */ /* 0x000fe80000000000 */
.L_x_103:
[----:B------:R-:W-:Y:S05]  /*6a80*/  BSYNC.RECONVERGENT B0 ;  /* 0x0000000000007941 */ /* 0x000fea0003800200 */
.L_x_102:
[----:B------:R-:W-:Y:S01]  /*6a90*/  BAR.SYNC.DEFER_BLOCKING 0x1, 0x80 ;  /* 0x0042000000007b1d */ /* 0x000fe20000010000 */
[----:B------:R-:W-:Y:S01]  /*6aa0*/  ISETP.NE.AND P1, PT, R101, RZ, PT ;  /* 0x000000ff6500720c */ /* 0x000fe20003f25270 */
[----:B------:R-:W-:Y:S01]  /*6ab0*/  UISETP.NE.AND UP0, UPT, UR53, URZ, UPT ;  /* 0x000000ff3500728c */ /* 0x000fe2000bf05270 */
[----:B------:R-:W-:Y:S11]  /*6ac0*/  LEA R3, R109, UR47, 0x3 ;  /* 0x0000002f6d037c11 */ /* 0x000ff6000f8e18ff */
[----:B------:R-:W-:Y:S01]  /*6ad0*/  @P1 SHF.L.U32 R4, R110, 0x1f, RZ ;  /* 0x0000001f6e041819 */ /* 0x000fe200000006ff */
[----:B------:R-:W-:Y:S06]  /*6ae0*/  BRA.U !UP0, `(.L_x_104) ;  /* 0x0000000108247547 */ /* 0x000fec000b800000 */
[----:B------:R-:W3:Y:S01]  /*6af0*/  S2R R0, SR_CgaCtaId ;  /* 0x0000000000007919 */ /* 0x000ee20000008800 */
[----:B------:R-:W-:Y:S01]  /*6b00*/  IMAD.U32 R2, RZ, RZ, UR52 ;  /* 0x00000034ff027e24 */ /* 0x000fe2000f8e00ff */
[----:B------:R-:W-:Y:S04]  /*6b10*/  UIADD3 UR4, UPT, UPT, UR52, 0x1, URZ ;  /* 0x0000000134047890 */ /* 0x000fe8000fffe0ff */
[----:B------:R-:W-:Y:S01]  /*6b20*/  @P1 LEA R2, R2, UR47, 0x3 ;  /* 0x0000002f02021c11 */ /* 0x000fe2000f8e18ff */
[----:B------:R-:W-:Y:S04]  /*6b30*/  UISETP.NE.AND UP0, UPT, UR4, 0x3, UPT ;  /* 0x000000030400788c */ /* 0x000fe8000bf05270 */
[----:B------:R-:W-:Y:S01]  /*6b40*/  @P1 VIADD R5, R2, 0x48 ;  /* 0x0000004802051836 */ /* 0x000fe20000000000 */
[----:B------:R-:W-:Y:S04]  /*6b50*/  USEL UR52, UR4, URZ, UP0 ;  /* 0x000000ff04347287 */ /* 0x000fe80008000000 */
[----:B---3--:R-:W-:Y:S04]  /*6b60*/  @P1 PRMT R0, R0, 0x654, R5 ;  /* 0x0000065400001816 */ /* 0x008fe80000000005 */
[----:B------:R3:W-:Y:S04]  /*6b70*/  @P1 SYNCS.ARRIVE.TRANS64.RED.A1T0 RZ, [R0+URZ], RZ ;  /* 0x000000ff00ff19a7 */ /* 0x0007e800081004ff */
.L_x_104:
[----:B------:R-:W4:Y:S01]  /*6b80*/  @P1 SYNCS.PHASECHK.TRANS64.TRYWAIT P0, [R3+URZ+0x30], R4 ;  /* 0x00003004030015a7 */ /* 0x000f2200080011ff */
[----:B------:R-:W-:Y:S01]  /*6b90*/  BSSY B1, `(.L_x_105) ;  /* 0x0000015000017945 */ /* 0x000fe20003800000 */
[----:B----4-:R-:W-:Y:S03]  /*6ba0*/  @P1 SEL R108, RZ, 0x1, !P0 ;  /* 0x00000001ff6c1807 */ /* 0x010fe60004000000 */
[----:B------:R-:W-:Y:S05]  /*6bb0*/  @!P1 BRA `(.L_x_106) ;  /* 0x0000000000489947 */ /* 0x000fea0003800000 */
[----:B------:R-:W-:Y:S01]  /*6bc0*/  ISETP.NE.AND P1, PT, R111, RZ, PT ;  /* 0x000000ff6f00720c */ /* 0x000fe20003f25270 */
[----:B------:R-:W-:Y:S01]  /*6bd0*/  BSSY B0, `(.L_x_107) ;  /* 0x000000a000007945 */ /* 0x000fe20003800000 */
[----:B------:R-:W-:Y:S11]  /*6be0*/  ISETP.NE.AND P0, PT, R108, RZ, PT ;  /* 0x000000ff6c00720c */ /* 0x000ff60003f05270 */
[----:B------:R-:W-:Y:S04]  /*6bf0*/  @P1 IMAD R109, R109, 0x2000, R96 ;  /* 0x000020006d6d1824 */ /* 0x000fe800078e0260 */
[----:B------:R-:W-:Y:S01]  /*6c00*/  @P1 IMAD.IADD R4, R81, 0x1, R109 ;  /* 0x0000000151041824 */ /* 0x000fe200078e026d */
[----:B------:R-:W-:Y:S03]  /*6c10*/  @P1 IADD3 R2, PT, PT, R80, R109, RZ ;  /* 0x0000006d50021210 */ /* 0x000fe60007ffe0ff */
[----:B---3--:R-:W-:Y:S01]  /*6c20*/  @P1 IMAD.IADD R0, R95, 0x1, R4 ;  /* 0x000000015f001824 */ /* 0x008fe200078e0204 */
[----:B------:R-:W-:Y:S06]  /*6c30*/  @P0 BRA `(.L_x_108) ;  /* 0x00000000000c0947 */ /* 0x000fec0003800000 */
[----:B------:R-:W-:Y:S04]  /*6c40*/  SHF.L.U32 R110, R110, 0x1f, RZ ;  /* 0x0000001f6e6e7819 */ /* 0x000fe800000006ff */
[----:B------:R-:W3:Y:S02]  /*6c50*/  SYNCS.PHASECHK.TRANS64.TRYWAIT P0, [R3+URZ+0x30], R110 ;  /* 0x0000306e030075a7 */ /* 0x000ee400080011ff */
[----:B---3--:R-:W-:Y:S05]  /*6c60*/  @!P0 BRA `(.L_x_109) ;  /* 0x00000018002c8947 */ /* 0x008fea0003800000 */
.L_x_108:
[----:B------:R-:W-:Y:S05]  /*6c70*/  BSYNC B0 ;  /* 0x0000000000007941 */ /* 0x000fea0003800000 */
.L_x_107:
[----:B------:R-:W-:Y:S11]  /*6c80*/  ISETP.NE.AND P0, PT, R111, RZ, PT ;  /* 0x000000ff6f00720c */ /* 0x000ff60003f05270 */
[----:B------:R-:W-:Y:S02]  /*6c90*/  @!UPT UIADD3 URZ, UPT, UPT, URZ, URZ, URZ ;  /* 0x000000fffffff290 */ /* 0x000fe4000fffe0ff */
[----:B------:R4:W1:Y:S04]  /*6ca0*/  @P0 LDS.128 R48, [R109] ;  /* 0x000000006d300984 */ /* 0x0008680000000c00 */
[----:B------:R4:W1:Y:S04]  /*6cb0*/  @P0 LDS.128 R64, [R2+0x20] ;  /* 0x0000200002400984 */ /* 0x0008680000000c00 */
[----:B------:R4:W1:Y:S04]  /*6cc0*/  @P0 LDS.128 R56, [R4+0x10] ;  /* 0x0000100004380984 */ /* 0x0008680000000c00 */
[----:B------:R4:W1:Y:S02]  /*6cd0*/  @P0 LDS.128 R72, [R0+0x10] ;  /* 0x0000100000480984 */ /* 0x0008640000000c00 */
.L_x_106:
[----:B------:R-:W-:Y:S05]  /*6ce0*/  BSYNC B1 ;  /* 0x0000000000017941 */ /* 0x000fea0003800000 */
.L_x_105:
[----:B---34-:R-:W-:Y:S05]  /*6cf0*/  VIADD R0, R39, 0x20 ;  /* 0x0000002027007836 */ /* 0x018fea0000000000 */
[----:B------:R-:W-:Y:S04]  /*6d00*/  SHF.R.U32.HI R0, RZ, 0x15, R0 ;  /* 0x00000015ff007819 */ /* 0x000fe80000011600 */
[----:B------:R-:W-:Y:S11]  /*6d10*/  LOP3.LUT P0, RZ, R0, 0x3, R85, 0x48, !PT ;  /* 0x0000000300ff7812 */ /* 0x000ff60007804855 */
[----:B------:R-:W-:Y:S02]  /*6d20*/  @!UPT UIADD3 URZ, UPT, UPT, URZ, URZ, URZ ;  /* 0x000000fffffff290 */ /* 0x000fe4000fffe0ff */
[----:B------:R-:W-:Y:S05]  /*6d30*/  @!P0 BRA `(.L_x_110) ;  /* 0x0000000000408947 */ /* 0x000fea0003800000 */
[----:B------:R-:W3:Y:S01]  /*6d40*/  LDCU.64 UR8, c[0x4][0x70] ;  /* 0x01000e00ff0877ac */ /* 0x000ee20008000a00 */
[----:B------:R-:W-:Y:S01]  /*6d50*/  MOV R3, 0x0 ;  /* 0x0000000000037802 */ /* 0x000fe20000000f00 */
[----:B------:R-:W-:Y:S02]  /*6d60*/  HFMA2 R12, -RZ, RZ, 0, 5.9604644775390625e-08 ;  /* 0x00000001ff0c7431 */ /* 0x000fe400000001ff */
[----:B------:R-:W-:Y:S02]  /*6d70*/  IMAD.MOV.U32 R8, RZ, RZ, 0x192 ;  /* 0x00000192ff087424 */ /* 0x000fe400078e00ff */
[----:B------:R-:W-:Y:S01]  /*6d80*/  IMAD.MOV.U32 R13, RZ, RZ, RZ ;  /* 0x000000ffff0d7224 */ /* 0x000fe200078e00ff */
[----:B------:R-:W4:Y:S01]  /*6d90*/  LDCU.64 UR6, c[0x4][0x78] ;  /* 0x01000f00ff0677ac */ /* 0x000f220008000a00 */
[----:B------:R-:W1:Y:S01]  /*6da0*/  LDC.64 R2, c[0x4][R3] ;  /* 0x0100000003027b82 */ /* 0x000e620000000a00 */
[----:B------:R-:W5:Y:S01]  /*6db0*/  LDCU.64 UR4, c[0x4][0x10] ;  /* 0x01000200ff0477ac */ /* 0x000f620008000a00 */
[----:B---3--:R-:W-:Y:S01]  /*6dc0*/  MOV R5, UR9 ;  /* 0x0000000900057c02 */ /* 0x008fe20008000f00 */
[----:B------:R-:W-:Y:S01]  /*6dd0*/  IMAD.U32 R4, RZ, RZ, UR8 ;  /* 0x00000008ff047e24 */ /* 0x000fe2000f8e00ff */
[----:B----4-:R-:W-:Y:S01]  /*6de0*/  MOV R7, UR7 ;  /* 0x0000000700077c02 */ /* 0x010fe20008000f00 */
[----:B------:R-:W-:Y:S01]  /*6df0*/  IMAD.U32 R6, RZ, RZ, UR6 ;  /* 0x00000006ff067e24 */ /* 0x000fe2000f8e00ff */
[----:B-----5:R-:W-:Y:S01]  /*6e00*/  MOV R11, UR5 ;  /* 0x00000005000b7c02 */ /* 0x020fe20008000f00 */
[----:B------:R-:W-:Y:S02]  /*6e10*/  IMAD.U32 R10, RZ, RZ, UR4 ;  /* 0x00000004ff0a7e24 */ /* 0x000fe4000f8e00ff */
[----:B------:R-:W-:Y:S07]  /*6e20*/  LEPC R20, `(.L_x_110) ;  /* 0x000000001014794e */ /* 0x000fee0000000000 */
[----:B-12---:R-:W-:Y:S05]  /*6e30*/  CALL.ABS.NOINC R2 ;  /* 0x0000000002007343 */ /* 0x006fea0003c00000 */
.L_x_110:
[----:B------:R-:W-:Y:S01]  /*6e40*/  ISETP.NE.AND P0, PT, R97, RZ, PT ;  /* 0x000000ff6100720c */ /* 0x000fe20003f05270 */
[----:B------:R-:W-:Y:S05]  /*6e50*/  WARPSYNC.ALL ;  /* 0x0000000000007948 */ /* 0x000fea0003800000 */
[----:B------:R-:W-:Y:S01]  /*6e60*/  R2UR UR4, R39 ;  /* 0x00000000270472ca */ /* 0x000fe200000e0000 */
[----:B------:R-:W3:Y:S01]  /*6e70*/  S2UR UR6, SR_CgaCtaId ;  /* 0x00000000000679c3 */ /* 0x000ee20000008800 */
[----:B------:R-:W-:Y:S01]  /*6e80*/  R2UR UR5, R102 ;  /* 0x00000000660572ca */ /* 0x000fe200000e0000 */
[--C-:B-1----:R-:W-:Y:S01]  /*6e90*/  HADD2.F32 R40, -RZ, R48.reuse.H0_H0 ;  /* 0x20000030ff287230 */ /* 0x102fe20000004100 */
[----:B------:R-:W-:Y:S01]  /*6ea0*/  BSSY.RECONVERGENT B0, `(.L_x_111) ;  /* 0x000008f000007945 */ /* 0x000fe20003800200 */
[----:B------:R-:W-:Y:S02]  /*6eb0*/  HADD2.F32 R42, -RZ, R48.H1_H1 ;  /* 0x30000030ff2a7230 */ /* 0x000fe40000004100 */
[--C-:B------:R-:W-:Y:S02]  /*6ec0*/  HADD2.F32 R43, -RZ, R49.reuse.H0_H0 ;  /* 0x20000031ff2b7230 */ /* 0x100fe40000004100 */
[----:B------:R-:W-:Y:S02]  /*6ed0*/  HADD2.F32 R44, -RZ, R49.H1_H1 ;  /* 0x30000031ff2c7230 */ /* 0x000fe40000004100 */
[--C-:B------:R-:W-:Y:S02]  /*6ee0*/  HADD2.F32 R45, -RZ, R50.reuse.H0_H0 ;  /* 0x20000032ff2d7230 */ /* 0x100fe40000004100 */
[----:B------:R-:W1:Y:S01]  /*6ef0*/  LDTM.x32 R4, tmem[UR4+0x20] ;  /* 0x00002004000479ee */ /* 0x000e6200082c0000 */
[----:B------:R-:W-:Y:S01]  /*6f00*/  NOP ;  /* 0x0000000000007918 */ /* 0x000fe20000000000 */
[----:B------:R-:W-:Y:S01]  /*6f10*/  USHF.L.U32 UR4, UR45, 0xd, URZ ;  /* 0x0000000d2d047899 */ /* 0x000fe200080006ff */
[----:B--2---:R-:W-:Y:S01]  /*6f20*/  HADD2.F32 R46, -RZ, R50.H1_H1 ;  /* 0x30000032ff2e7230 */ /* 0x004fe20000004100 */
[----:B------:R-:W-:Y:S01]  /*6f30*/  UIADD3 UR5, UPT, UPT, UR5, 0xb0, URZ ;  /* 0x000000b005057890 */ /* 0x000fe2000fffe0ff */
[--C-:B------:R-:W-:Y:S02]  /*6f40*/  HADD2.F32 R47, -RZ, R51.reuse.H0_H0 ;  /* 0x20000033ff2f7230 */ /* 0x100fe40000004100 */
[----:B------:R-:W-:Y:S01]  /*6f50*/  HADD2.F32 R49, -RZ, R51.H1_H1 ;  /* 0x30000033ff317230 */ /* 0x000fe20000004100 */
[----:B------:R-:W-:Y:S01]  /*6f60*/  IADD3 R103, PT, PT, R96, UR4, RZ ;  /* 0x0000000460677c10 */ /* 0x000fe2000fffe0ff */
[--C-:B------:R-:W-:Y:S02]  /*6f70*/  HADD2.F32 R48, -RZ, R56.reuse.H0_H0 ;  /* 0x20000038ff307230 */ /* 0x100fe40000004100 */
[----:B------:R-:W-:Y:S01]  /*6f80*/  HADD2.F32 R51, -RZ, R56.H1_H1 ;  /* 0x30000038ff337230 */ /* 0x000fe20000004100 */
[-C--:B------:R-:W-:Y:S01]  /*6f90*/  IADD3 R102, PT, PT, R81, R103.reuse, RZ ;  /* 0x0000006751667210 */ /* 0x080fe20007ffe0ff */
[--C-:B------:R-:W-:Y:S01]  /*6fa0*/  HADD2.F32 R50, -RZ, R57.reuse.H0_H0 ;  /* 0x20000039ff327230 */ /* 0x100fe20000004100 */
[----:B------:R-:W-:Y:S01]  /*6fb0*/  IADD3 R103, PT, PT, R80, R103, RZ ;  /* 0x0000006750677210 */ /* 0x000fe20007ffe0ff */
[----:B------:R-:W-:Y:S01]  /*6fc0*/  HADD2.F32 R52, -RZ, R57.H1_H1 ;  /* 0x30000039ff347230 */ /* 0x000fe20000004100 */
[----:B------:R-:W-:Y:S01]  /*6fd0*/  IADD3 R116, PT, PT, R95, R102, RZ ;  /* 0x000000665f747210 */ /* 0x000fe20007ffe0ff */
[--C-:B------:R-:W-:Y:S02]  /*6fe0*/  HADD2.F32 R53, -RZ, R58.reuse.H0_H0 ;  /* 0x2000003aff357230 */ /* 0x100fe40000004100 */
[----:B------:R-:W-:Y:S02]  /*6ff0*/  HADD2.F32 R54, -RZ, R58.H1_H1 ;  /* 0x3000003aff367230 */ /* 0x000fe40000004100 */
[--C-:B------:R-:W-:Y:S02]  /*7000*/  HADD2.F32 R55, -RZ, R59.reuse.H0_H0 ;  /* 0x2000003bff377230 */ /* 0x100fe40000004100 */
[----:B------:R-:W-:Y:S01]  /*7010*/  HADD2.F32 R56, -RZ, R59.H1_H1 ;  /* 0x3000003bff387230 */ /* 0x000fe20000004100 */
[----:B---3--:R-:W-:Y:S01]  /*7020*/  UPRMT UR5, UR6, 0x654, UR5 ;  /* 0x0000065406057896 */ /* 0x008fe20008000005 */
[C---:B-1----:R-:W-:Y:S01]  /*7030*/  FMUL R4, R38.reuse, R4 ;  /* 0x0000000426047220 */ /* 0x042fe20000400000 */
[C---:B------:R-:W-:Y:S01]  /*7040*/  FMUL R5, R38.reuse, R5 ;  /* 0x0000000526057220 */ /* 0x040fe20000400000 */
[C---:B------:R-:W-:Y:S01]  /*7050*/  FMUL R6, R38.reuse, R6 ;  /* 0x0000000626067220 */ /* 0x040fe20000400000 */
[C---:B------:R-:W-:Y:S01]  /*7060*/  FMUL R7, R38.reuse, R7 ;  /* 0x0000000726077220 */ /* 0x040fe20000400000 */
[C---:B------:R-:W-:Y:S01]  /*7070*/  FFMA R4, R41.reuse, R40, R4 ;  /* 0x0000002829047223 */ /* 0x040fe20000000004 */
[C---:B------:R-:W-:Y:S01]  /*7080*/  FFMA R5, R41.reuse, R42, R5 ;  /* 0x0000002a29057223 */ /* 0x040fe20000000005 */
[C---:B------:R-:W-:Y:S01]  /*7090*/  FFMA R6, R41.reuse, R43, R6 ;  /* 0x0000002b29067223 */ /* 0x040fe20000000006 */
[----:B------:R-:W-:Y:S01]  /*70a0*/  FFMA R7, R41, R44, R7 ;  /* 0x0000002c29077223 */ /* 0x000fe20000000007 */
[----:B------:R-:W-:Y:S01]  /*70b0*/  SYNCS.ARRIVE.TRANS64.RED.A1T0 RZ, [UR5], RZ ;  /* 0x000000ffffff79a7 */ /* 0x000fe20008100405 */
[C---:B------:R-:W-:Y:S01]  /*70c0*/  FMUL R8, R38.reuse, R8 ;  /* 0x0000000826087220 */ /* 0x040fe20000400000 */
[----:B------:R-:W-:Y:S01]  /*70d0*/  F2FP.F16.F32.PACK_AB R80, R5, R4 ;  /* 0x000000040550723e */ /* 0x000fe200000000ff */
[C---:B------:R-:W-:Y:S01]  /*70e0*/  FMUL R9, R38.reuse, R9 ;  /* 0x0000000926097220 */ /* 0x040fe20000400000 */
[----:B------:R-:W-:Y:S01]  /*70f0*/  F2FP.F16.F32.PACK_AB R81, R7, R6 ;  /* 0x000000060751723e */ /* 0x000fe200000000ff */
[C---:B------:R-:W-:Y:S01]  /*7100*/  FFMA R8, R41.reuse, R45, R8 ;  /* 0x0000002d29087223 */ /* 0x040fe20000000008 */
[C---:B------:R-:W-:Y:S01]  /*7110*/  FMUL R0, R38.reuse, R10 ;  /* 0x0000000a26007220 */ /* 0x040fe20000400000 */
[C---:B------:R-:W-:Y:S01]  /*7120*/  FFMA R9, R41.reuse, R46, R9 ;  /* 0x0000002e29097223 */ /* 0x040fe20000000009 */
[C---:B------:R-:W-:Y:S01]  /*7130*/  FMUL R2, R38.reuse, R11 ;  /* 0x0000000b26027220 */ /* 0x040fe20000400000 */
[C---:B------:R-:W-:Y:S01]  /*7140*/  FMUL R3, R38.reuse, R12 ;  /* 0x0000000c26037220 */ /* 0x040fe20000400000 */
[----:B------:R-:W-:Y:S01]  /*7150*/  FFMA R0, R41, R47, R0 ;  /* 0x0000002f29007223 */ /* 0x000fe20000000000 */
[C---:B------:R-:W-:Y:S01]  /*7160*/  FMUL R10, R38.reuse, R13 ;  /* 0x0000000d260a7220 */ /* 0x040fe20000400000 */
[----:B------:R-:W-:Y:S01]  /*7170*/  F2FP.F16.F32.PACK_AB R82, R9, R8 ;  /* 0x000000080952723e */ /* 0x000fe200000000ff */
[C---:B------:R-:W-:Y:S01]  /*7180*/  FFMA R2, R41.reuse, R49, R2 ;  /* 0x0000003129027223 */ /* 0x040fe20000000002 */
[C---:B------:R-:W-:Y:S01]  /*7190*/  FFMA R3, R41.reuse, R48, R3 ;  /* 0x0000003029037223 */ /* 0x040fe20000000003 */
[C---:B------:R-:W-:Y:S01]  /*71a0*/  FFMA R10, R41.reuse, R51, R10 ;  /* 0x00000033290a7223 */ /* 0x040fe2000000000a */
[C---:B------:R-:W-:Y:S01]  /*71b0*/  FMUL R11, R38.reuse, R14 ;  /* 0x0000000e260b7220 */ /* 0x040fe20000400000 */
[C---:B------:R-:W-:Y:S01]  /*71c0*/  FMUL R15, R38.reuse, R15 ;  /* 0x0000000f260f7220 */ /* 0x040fe20000400000 */
[C---:B------:R-:W-:Y:S01]  /*71d0*/  FMUL R12, R38.reuse, R16 ;  /* 0x00000010260c7220 */ /* 0x040fe20000400000 */
[C---:B------:R-:W-:Y:S01]  /*71e0*/  FMUL R13, R38.reuse, R17 ;  /* 0x00000011260d7220 */ /* 0x040fe20000400000 */
[C---:B------:R-:W-:Y:S01]  /*71f0*/  FFMA R11, R41.reuse, R50, R11 ;  /* 0x00000032290b7223 */ /* 0x040fe2000000000b */
[C---:B------:R-:W-:Y:S01]  /*7200*/  FMUL R14, R38.reuse, R18 ;  /* 0x00000012260e7220 */ /* 0x040fe20000400000 */
[C---:B------:R-:W-:Y:S01]  /*7210*/  FFMA R15, R41.reuse, R52, R15 ;  /* 0x00000034290f7223 */ /* 0x040fe2000000000f */
[--C-:B------:R-:W-:Y:S02]  /*7220*/  HADD2.F32 R57, -RZ, R64.reuse.H0_H0 ;  /* 0x20000040ff397230 */ /* 0x100fe40000004100 */
[----:B------:R-:W-:Y:S01]  /*7230*/  FMUL R19, R38, R19 ;  /* 0x0000001326137220 */ /* 0x000fe20000400000 */
[----:B------:R-:W-:Y:S01]  /*7240*/  F2FP.F16.F32.PACK_AB R83, R2, R0 ;  /* 0x000000000253723e */ /* 0x000fe200000000ff */
[C---:B------:R-:W-:Y:S01]  /*7250*/  FFMA R12, R41.reuse, R53, R12 ;  /* 0x00000035290c7223 */ /* 0x040fe2000000000c */
[----:B------:R-:W-:Y:S02]  /*7260*/  HADD2.F32 R58, -RZ, R64.H1_H1 ;  /* 0x30000040ff3a7230 */ /* 0x000fe40000004100 */
[C---:B------:R-:W-:Y:S01]  /*7270*/  FMUL R16, R38.reuse, R20 ;  /* 0x0000001426107220 */ /* 0x040fe20000400000 */
[C---:B------:R-:W-:Y:S01]  /*7280*/  FFMA R13, R41.reuse, R54, R13 ;  /* 0x00000036290d7223 */ /* 0x040fe2000000000d */
[----:B------:R1:W-:Y:S01]  /*7290*/  STS.128 [R96+UR4], R80 ;  /* 0x0000005060007988 */ /* 0x0003e20008000c04 */
[--C-:B------:R-:W-:Y:S02]  /*72a0*/  HADD2.F32 R59, -RZ, R65.reuse.H0_H0 ;  /* 0x20000041ff3b7230 */ /* 0x100fe40000004100 */
[C---:B------:R-:W-:Y:S01]  /*72b0*/  FMUL R17, R38.reuse, R21 ;  /* 0x0000001526117220 */ /* 0x040fe20000400000 */
[C---:B------:R-:W-:Y:S01]  /*72c0*/  FFMA R14, R41.reuse, R55, R14 ;  /* 0x00000037290e7223 */ /* 0x040fe2000000000e */
[----:B------:R-:W-:Y:S02]  /*72d0*/  HADD2.F32 R60, -RZ, R65.H1_H1 ;  /* 0x30000041ff3c7230 */ /* 0x000fe40000004100 */
[C---:B------:R-:W-:Y:S01]  /*72e0*/  FMUL R18, R38.reuse, R22 ;  /* 0x0000001626127220 */ /* 0x040fe20000400000 */
[C---:B------:R-:W-:Y:S01]  /*72f0*/  FFMA R19, R41.reuse, R56, R19 ;  /* 0x0000003829137223 */ /* 0x040fe20000000013 */
        /* <DEDUP_REMOVED lines=13> */
[----:B------:R-:W-:Y:S01]  /*73d0*/  FMUL R27, R38, R27 ;  /* 0x0000001b261b7220 */ /* 0x000fe20000400000 */
[----:B------:R-:W-:Y:S01]  /*73e0*/  F2FP.F16.F32.PACK_AB R104, R10, R3 ;  /* 0x000000030a68723e */ /* 0x000fe200000000ff */
[----:B------:R-:W-:Y:S01]  /*73f0*/  FFMA R20, R41, R61, R20 ;  /* 0x0000003d29147223 */ /* 0x000fe20000000014 */
[----:B------:R-:W-:Y:S01]  /*7400*/  F2FP.F16.F32.PACK_AB R105, R15, R11 ;  /* 0x0000000b0f69723e */ /* 0x000fe200000000ff */
[----:B------:R-:W-:Y:S01]  /*7410*/  HADD2.F32 R66, -RZ, R72.H1_H1 ;  /* 0x30000048ff427230 */ /* 0x000fe20000004100 */
[----:B------:R-:W-:Y:S01]  /*7420*/  F2FP.F16.F32.PACK_AB R106, R13, R12 ;  /* 0x0000000c0d6a723e */ /* 0x000fe200000000ff */
[C---:B------:R-:W-:Y:S01]  /*7430*/  FMUL R24, R38.reuse, R28 ;  /* 0x0000001c26187220 */ /* 0x040fe20000400000 */
[----:B------:R-:W-:Y:S01]  /*7440*/  F2FP.F16.F32.PACK_AB R107, R19, R14 ;  /* 0x0000000e136b723e */ /* 0x000fe200000000ff */
[C---:B------:R-:W-:Y:S01]  /*7450*/  FFMA R21, R41.reuse, R62, R21 ;  /* 0x0000003e29157223 */ /* 0x040fe20000000015 */
[--C-:B------:R-:W-:Y:S02]  /*7460*/  HADD2.F32 R67, -RZ, R73.reuse.H0_H0 ;  /* 0x20000049ff437230 */ /* 0x100fe40000004100 */
[C---:B------:R-:W-:Y:S01]  /*7470*/  FMUL R25, R38.reuse, R29 ;  /* 0x0000001d26197220 */ /* 0x040fe20000400000 */
[C---:B------:R-:W-:Y:S01]  /*7480*/  FFMA R22, R41.reuse, R63, R22 ;  /* 0x0000003f29167223 */ /* 0x040fe20000000016 */
[----:B------:R1:W-:Y:S01]  /*7490*/  STS.128 [R102+0x10], R104 ;  /* 0x0000106866007388 */ /* 0x0003e20000000c00 */
        /* <DEDUP_REMOVED lines=35> */
[----:B--2---:R-:W2:Y:S02]  /*76d0*/  FENCE.VIEW.ASYNC.S ;  /* 0x00000000000073c6 */ /* 0x004ea40000000000 */
[----:B--2---:R-:W-:Y:S06]  /*76e0*/  BAR.SYNC.DEFER_BLOCKING 0x1, 0x80 ;  /* 0x0042000000007b1d */ /* 0x004fec0000010000 */
[----:B------:R-:W-:Y:S05]  /*76f0*/  @P0 BRA `(.L_x_112) ;  /* 0x0000000000240947 */ /* 0x000fea0003800000 */
[----:B------:R-:W2:Y:S01]  /*7700*/  LDCU.64 UR10, c[0x0][0x348] ;  /* 0x00006900ff0a77ac */ /* 0x000ea20008000a00 */
[----:B------:R-:W-:Y:S02]  /*7710*/  UIADD3 UR9, UPT, UPT, UR49, 0x20, URZ ;  /* 0x0000002031097890 */ /* 0x000fe4000fffe0ff */
[----:B------:R-:W-:Y:S02]  /*7720*/  UIADD3 UR8, UPT, UPT, UR47, 0x200, UR4 ;  /* 0x000002002f087890 */ /* 0x000fe4000fffe004 */
[----:B--2---:R-:W-:Y:S03]  /*7730*/  UIADD3 UR6, UP0, UPT, UR10, 0x680, URZ ;  /* 0x000006800a067890 */ /* 0x004fe6000ff1e0ff */
[----:B------:R-:W-:Y:S01]  /*7740*/  UMOV UR10, UR50 ;  /* 0x00000032000a7c82 */ /* 0x000fe20008000000 */
[----:B------:R-:W-:Y:S03]  /*7750*/  UIADD3.X UR7, UPT, UPT, URZ, UR11, URZ, UP0, !UPT ;  /* 0x0000000bff077290 */ /* 0x000fe600087fe4ff */
[----:B------:R-:W-:Y:S06]  /*7760*/  UMOV UR11, UR36 ;  /* 0x00000024000b7c82 */ /* 0x000fec0008000000 */
[----:B------:R2:W-:Y:S02]  /*7770*/  UTMASTG.3D [UR8], [UR6] ;  /* 0x00000008060073b5 */ /* 0x0005e40008010000 */
[----:B--2---:R0:W-:Y:S02]  /*7780*/  UTMACMDFLUSH ;  /* 0x00000000000079b7 */ /* 0x0041e40000000000 */
.L_x_112:
[----:B------:R-:W-:Y:S05]  /*7790*/  BSYNC.RECONVERGENT B0 ;  /* 0x0000000000007941 */ /* 0x000fea0003800200 */
.L_x_111:
[----:B------:R-:W-:Y:S01]  /*77a0*/  UIADD3 UR4, UPT, UPT, UR45, 0x1, URZ ;  /* 0x000000012d047890 */ /* 0x000fe2000fffe0ff */
[----:B------:R-:W-:Y:S03]  /*77b0*/  BSSY.RECONVERGENT B0, `(.L_x_113) ;  /* 0x0000008000007945 */ /* 0x000fe60003800200 */
[----:B------:R-:W-:Y:S04]  /*77c0*/  UISETP.NE.AND UP0, UPT, UR4, 0x3, UPT ;  /* 0x000000030400788c */ /* 0x000fe8000bf05270 */
[----:B------:R-:W-:Y:S02]  /*77d0*/  UISETP.EQ.XOR UP1, UPT, UR44, 0x3, !UP0 ;  /* 0x000000032c00788c */ /* 0x000fe4000c722a70 */
[----:B------:R-:W-:Y:S02]  /*77e0*/  USEL UR46, UR4, URZ, UP0 ;  /* 0x000000ff042e7287 */ /* 0x000fe40008000000 */
[----:B------:R-:W-:Y:S04]  /*77f0*/  USEL UR5, URZ, 0x1, !UP1 ;  /* 0x00000001ff057887 */ /* 0x000fe8000c800000 */
[----:B------:R-:W-:Y:S01]  /*7800*/  ULOP3.LUT UR54, UR54, UR5, URZ, 0x3c, !UPT ;  /* 0x0000000536367292 */ /* 0x000fe2000f8e3cff */
[----:B------:R-:W-:Y:S11]  /*7810*/  @P0 BRA `(.L_x_114) ;  /* 0x0000000000040947 */ /* 0x000ff60003800000 */
[----:B------:R-:W-:Y:S04]  /*7820*/  DEPBAR.LE SB0, 0x1 ;  /* 0x000080400000791a */ /* 0x000fe80000000000 */
.L_x_114:
[----:B------:R-:W-:Y:S05]  /*7830*/  BSYNC.RECONVERGENT B0 ;  /* 0x0000000000007941 */ /* 0x000fea0003800200 */
.L_x_113:
[----:B------:R-:W-:Y:S01]  /*7840*/  BAR.SYNC.DEFER_BLOCKING 0x1, 0x80 ;  /* 0x0042000000007b1d */ /* 0x000fe20000010000 */
[----:B------:R-:W-:Y:S01]  /*7850*/  UISETP.NE.AND UP0, UPT, UR53, -0x2, UPT ;  /* 0xfffffffe3500788c */ /* 0x000fe2000bf05270 */
[----:B------:R-:W-:Y:S08]  /*7860*/  IADD3 R0, PT, PT, R36, 0x1, RZ ;  /* 0x0000000124007810 */ /* 0x000ff00007ffe0ff */
[----:B------:R-:W-:Y:S05]  /*7870*/  BRA.U !UP0, `(.L_x_115) ;  /* 0x0000000108287547 */ /* 0x000fea000b800000 */
[----:B------:R-:W2:Y:S01]  /*7880*/  S2R R2, SR_CgaCtaId ;  /* 0x0000000000027919 */ /* 0x000ea20000008800 */
[----:B------:R-:W-:Y:S01]  /*7890*/  ISETP.NE.AND P0, PT, R101, RZ, PT ;  /* 0x000000ff6500720c */ /* 0x000fe20003f05270 */
[----:B------:R-:W-:Y:S01]  /*78a0*/  IMAD.U32 R3, RZ, RZ, UR52 ;  /* 0x00000034ff037e24 */ /* 0x000fe2000f8e00ff */
[----:B------:R-:W-:Y:S04]  /*78b0*/  UIADD3 UR4, UPT, UPT, UR52, 0x1, URZ ;  /* 0x0000000134047890 */ /* 0x000fe8000fffe0ff */
[----:B------:R-:W-:Y:S04]  /*78c0*/  UISETP.NE.AND UP0, UPT, UR4, 0x3, UPT ;  /* 0x000000030400788c */ /* 0x000fe8000bf05270 */
[----:B------:R-:W-:Y:S03]  /*78d0*/  USEL UR52, UR4, URZ, UP0 ;  /* 0x000000ff04347287 */ /* 0x000fe60008000000 */
[----:B------:R-:W-:Y:S05]  /*78e0*/  @P0 LEA R3, R3, UR47, 0x3 ;  /* 0x0000002f03030c11 */ /* 0x000fea000f8e18ff */
[----:B------:R-:W-:Y:S05]  /*78f0*/  @P0 VIADD R3, R3, 0x48 ;  /* 0x0000004803030836 */ /* 0x000fea0000000000 */
[----:B--2---:R-:W-:Y:S04]  /*7900*/  @P0 PRMT R2, R2, 0x654, R3 ;  /* 0x0000065402020816 */ /* 0x004fe80000000003 */
[----:B------:R2:W-:Y:S03]  /*7910*/  @P0 SYNCS.ARRIVE.TRANS64.RED.A1T0 RZ, [R2+URZ], RZ ;  /* 0x000000ff02ff09a7 */ /* 0x0005e600081004ff */
.L_x_115:
[----:B------:R-:W-:Y:S01]  /*7920*/  R2UR UR6, R100 ;  /* 0x00000000640672ca */ /* 0x000fe200000e0000 */
[----:B------:R-:W-:Y:S01]  /*7930*/  UIADD3 UR53, UPT, UPT, UR53, 0x2, URZ ;  /* 0x0000000235357890 */ /* 0x000fe2000fffe0ff */
[----:B------:R-:W-:Y:S01]  /*7940*/  R2UR UR5, R86 ;  /* 0x00000000560572ca */ /* 0x000fe200000e0000 */
[----:B------:R-:W-:Y:S01]  /*7950*/  UMOV UR36, UR63 ;  /* 0x0000003f00247c82 */ /* 0x000fe20008000000 */
[----:B------:R-:W-:Y:S02]  /*7960*/  R2UR UR4, R87 ;  /* 0x00000000570472ca */ /* 0x000fe400000e0000 */
[----:B------:R-:W-:Y:S02]  /*7970*/  ISETP.NE.AND P0, PT, R90, 0x2, PT ;  /* 0x000000025a00780c */ /* 0x000fe40003f05270 */
[----:B------:R-:W-:Y:S02]  /*7980*/  ISETP.NE.AND P1, PT, R0, 0x4, PT ;  /* 0x000000040000780c */ /* 0x000fe40003f25270 */
[----:B--2---:R-:W-:Y:S02]  /*7990*/  SEL R2, RZ, 0x1, P0 ;  /* 0x00000001ff027807 */ /* 0x004fe40000000000 */
[----:B------:R-:W-:Y:S01]  /*79a0*/  SEL R3, RZ, 0x1, P1 ;  /* 0x00000001ff037807 */ /* 0x000fe20000800000 */
[----:B------:R-:W-:Y:S01]  /*79b0*/  UISETP.NE.AND UP0, UPT, UR6, URZ, UPT ;  /* 0x000000ff0600728c */ /* 0x000fe2000bf05270 */
[----:B------:R-:W-:Y:S01]  /*79c0*/  LOP3.LUT R93, R93, R2, RZ, 0x3c, !PT ;  /* 0x000000025d5d7212 */ /* 0x000fe200078e3cff */
[----:B------:R-:W-:Y:S01]  /*79d0*/  UIADD3 UR30, UPT, UPT, UR37, UR5, URZ ;  /* 0x00000005251e7290 */ /* 0x000fe2000fffe0ff */
[----:B------:R-:W-:Y:S01]  /*79e0*/  LOP3.LUT R94, R94, R3, RZ, 0x3c, !PT ;  /* 0x000000035e5e7212 */ /* 0x000fe200078e3cff */
[----:B------:R-:W-:Y:S01]  /*79f0*/  UIADD3 UR25, UPT, UPT, UR38, UR4, URZ ;  /* 0x0000000426197290 */ /* 0x000fe2000fffe0ff */
[----:B------:R-:W-:Y:S02]  /*7a00*/  SEL R90, R90, RZ, P0 ;  /* 0x000000ff5a5a7207 */ /* 0x000fe40000000000 */
[----:B------:R-:W-:Y:S02]  /*7a10*/  SEL R36, R0, RZ, P1 ;  /* 0x000000ff00247207 */ /* 0x000fe40000800000 */
[----:B------:R-:W-:Y:S07]  /*7a20*/  BRA.U UP0, `(.L_x_116) ;  /* 0xffffffd500807547 */ /* 0x000fee000b83ffff */
[----:B------:R-:W-:-:S13]  /*7a30*/  R2UR UR4, R88 ;  /* 0x00000000580472ca */ /* 0x000fda00000e0000 */
[----:B------:R-:W-:-:S09]  /*7a40*/  UISETP.NE.AND UP0, UPT, UR4, URZ, UPT ;  /* 0x000000ff0400728c */ /* 0x000fd2000bf05270 */
[----:B------:R-:W-:Y:S05]  /*7a50*/  BRA.U !UP0, `(.L_x_117) ;  /* 0x0000000108487547 */ /* 0x000fea000b800000 */
[----:B------:R-:W2:Y:S02]  /*7a60*/  LDCU.64 UR4, c[0x0][0x890] ;  /* 0x00011200ff0477ac */ /* 0x000ea40008000a00 */
[----:B--2---:R-:W-:-:S04]  /*7a70*/  UISETP.NE.U32.AND UP0, UPT, UR4, URZ, UPT ;  /* 0x000000ff0400728c */ /* 0x004fc8000bf05070 */
[----:B------:R-:W-:-:S09]  /*7a80*/  UISETP.NE.AND.EX UP0, UPT, UR5, URZ, UPT, UP0 ;  /* 0x000000ff0500728c */ /* 0x000fd2000bf05300 */
[----:B------:R-:W-:Y:S05]  /*7a90*/  BRA.U UP0, `(.L_x_118) ;  /* 0x00000001000c7547 */ /* 0x000fea000b800000 */
[----:B------:R-:W-:-:S13]  /*7aa0*/  FSETP.NEU.AND P0, PT, R41, RZ, PT ;  /* 0x000000ff2900720b */ /* 0x000fda0003f0d000 */
[----:B------:R-:W-:Y:S05]  /*7ab0*/  @!P0 EXIT ;  /* 0x000000000000894d */ /* 0x000fea0003800000 */
[----:B------:R-:W-:Y:S05]  /*7ac0*/  BRA `(.L_x_117) ;  /* 0x00000000002c7947 */ /* 0x000fea0003800000 */
.L_x_118:
[----:B------:R-:W-:Y:S01]  /*7ad0*/  ISETP.NE.AND P0, PT, R89, RZ, PT ;  /* 0x000000ff5900720c */ /* 0x000fe20003f05270 */
[----:B------:R-:W-:-:S12]  /*7ae0*/  BSSY.RECONVERGENT B0, `(.L_x_117) ;  /* 0x0000009000007945 */ /* 0x000fd80003800200 */
[----:B------:R-:W-:Y:S05]  /*7af0*/  @P0 BRA `(.L_x_119) ;  /* 0x0000000000140947 */ /* 0x000fea0003800000 */
[----:B------:R-:W2:Y:S02]  /*7b00*/  LDCU.64 UR4, c[0x0][0x888] ;  /* 0x00011100ff0477ac */ /* 0x000ea40008000a00 */
[----:B--2---:R-:W-:-:S04]  /*7b10*/  ISETP.NE.U32.AND P0, PT, RZ, UR4, PT ;  /* 0x00000004ff007c0c */ /* 0x004fc8000bf05070 */
[----:B------:R-:W-:-:S13]  /*7b20*/  ISETP.NE.AND.EX P0, PT, RZ, UR5, PT, P0 ;  /* 0x00000005ff007c0c */ /* 0x000fda000bf05300 */
[----:B------:R-:W-:Y:S05]  /*7b30*/  @!P0 EXIT ;  /* 0x000000000000894d */ /* 0x000fea0003800000 */
[----:B------:R-:W-:Y:S05]  /*7b40*/  BRA `(.L_x_120) ;  /* 0x0000000000087947 */ /* 0x000fea0003800000 */
.L_x_119:
[----:B------:R-:W-:-:S13]  /*7b50*/  FSETP.NEU.AND P0, PT, R41, RZ, PT ;  /* 0x000000ff2900720b */ /* 0x000fda0003f0d000 */
[----:B------:R-:W-:Y:S05]  /*7b60*/  @!P0 EXIT ;  /* 0x000000000000894d */ /* 0x000fea0003800000 */
.L_x_120:
[----:B------:R-:W-:Y:S05]  /*7b70*/  BSYNC.RECONVERGENT B0 ;  /* 0x0000000000007941 */ /* 0x000fea0003800200 */
.L_x_117:
[----:B------:R-:W2:Y:S01]  /*7b80*/  S2UR UR5, SR_CgaCtaId ;  /* 0x00000000000579c3 */ /* 0x000ea20000008800 */
[----:B------:R-:W-:Y:S01]  /*7b90*/  ULEA UR4, UR52, UR47, 0x3 ;  /* 0x0000002f34047291 */ /* 0x000fe2000f8e18ff */
[----:B------:R-:W-:-:S04]  /*7ba0*/  DEPBAR.LE SB0, 0x0 ;  /* 0x000080000000791a */ /* 0x000fc80000000000 */
[----:B------:R-:W-:-:S04]  /*7bb0*/  UIADD3 UR4, UPT, UPT, UR4, 0x48, URZ ;  /* 0x0000004804047890 */ /* 0x000fc8000fffe0ff */
[----:B--2---:R-:W-:-:S09]  /*7bc0*/  UPRMT UR4, UR5, 0x654, UR4 ;  /* 0x0000065405047896 */ /* 0x004fd20008000004 */
[----:B------:R-:W-:Y:S01]  /*7bd0*/  SYNCS.ARRIVE.TRANS64.RED.A1T0 RZ, [UR4], RZ ;  /* 0x000000ffffff79a7 */ /* 0x000fe20008100404 */
[----:B------:R-:W-:Y:S05]  /*7be0*/  EXIT ;  /* 0x000000000000794d */ /* 0x000fea0003800000 */
.L_x_24:
[----:B--2---:R2:W3:Y:S02]  /*7bf0*/  SYNCS.PHASECHK.TRANS64.TRYWAIT P0, [R0+URZ+0xe0], R3 ;  /* 0x0000e003000075a7 */ /* 0x0044e400080011ff */
[----:B---3--:R-:W-:Y:S05]  /*7c00*/  @!P0 NANOSLEEP.SYNCS 0x989680 ;  /* 0x009896800000895d */ /* 0x008fea0003900000 */
[----:B------:R-:W3:Y:S02]  /*7c10*/  @!P0 SYNCS.PHASECHK.TRANS64 P0, [R0+URZ+0xe0], R3 ;  /* 0x0000e003000085a7 */ /* 0x000ee400080010ff */
[----:B---3--:R-:W-:Y:S05]  /*7c20*/  @!P0 BRA `(.L_x_24) ;  /* 0xfffffffc00f08947 */ /* 0x008fea000383ffff */
[----:B------:R-:W-:Y:S05]  /*7c30*/  BRA `(.L_x_121) ;  /* 0xffffff9c00207947 */ /* 0x000fea000383ffff */
.L_x_27:
[----:B--2---:R-:W-:-:S07]  /*7c40*/  MOV R0, UR33 ;  /* 0x0000002100007c02 */ /* 0x004fce0008000f00 */
.L_x_122:
[----:B--2---:R2:W3:Y:S02]  /*7c50*/  SYNCS.PHASECHK.TRANS64.TRYWAIT P0, [R0+URZ+0x18], R3 ;  /* 0x00001803000075a7 */ /* 0x0044e400080011ff */
[----:B---3--:R-:W-:Y:S05]  /*7c60*/  @!P0 NANOSLEEP.SYNCS 0x989680 ;  /* 0x009896800000895d */ /* 0x008fea0003900000 */
[----:B------:R-:W3:Y:S02]  /*7c70*/  @!P0 SYNCS.PHASECHK.TRANS64 P0, [R0+URZ+0x18], R3 ;  /* 0x00001803000085a7 */ /* 0x000ee400080010ff */
[----:B---3--:R-:W-:Y:S05]  /*7c80*/  @!P0 BRA `(.L_x_122) ;  /* 0xfffffffc00f08947 */ /* 0x008fea000383ffff */
[----:B------:R-:W-:Y:S05]  /*7c90*/  BRA `(.L_x_26) ;  /* 0xffffff9c00607947 */ /* 0x000fea000383ffff */
.L_x_34:
[----:B-1----:R-:W-:-:S07]  /*7ca0*/  MOV R0, UR17 ;  /* 0x0000001100007c02 */ /* 0x002fce0008000f00 */
.L_x_123:
[----:B-1----:R1:W2:Y:S02]  /*7cb0*/  SYNCS.PHASECHK.TRANS64.TRYWAIT P0, [R0+URZ+0x18], R3 ;  /* 0x00001803000075a7 */ /* 0x0022a400080011ff */
[----:B--2---:R-:W-:Y:S05]  /*7cc0*/  @!P0 NANOSLEEP.SYNCS 0x989680 ;  /* 0x009896800000895d */ /* 0x004fea0003900000 */
[----:B------:R-:W2:Y:S02]  /*7cd0*/  @!P0 SYNCS.PHASECHK.TRANS64 P0, [R0+URZ+0x18], R3 ;  /* 0x00001803000085a7 */ /* 0x000ea400080010ff */
[----:B--2---:R-:W-:Y:S05]  /*7ce0*/  @!P0 BRA `(.L_x_123) ;  /* 0xfffffffc00f08947 */ /* 0x004fea000383ffff */
[----:B------:R-:W-:Y:S05]  /*7cf0*/  BRA `(.L_x_33) ;  /* 0xffffffa000207947 */ /* 0x000fea000383ffff */
.L_x_39:
[----:B-1----:R1:W2:Y:S02]  /*7d00*/  SYNCS.PHASECHK.TRANS64.TRYWAIT P0, [R3+URZ+0x70], R0 ;  /* 0x00007000030075a7 */ /* 0x0022a400080011ff */
[----:B--2---:R-:W-:Y:S05]  /*7d10*/  @!P0 NANOSLEEP.SYNCS 0x989680 ;  /* 0x009896800000895d */ /* 0x004fea0003900000 */
[----:B------:R-:W2:Y:S02]  /*7d20*/  @!P0 SYNCS.PHASECHK.TRANS64 P0, [R3+URZ+0x70], R0 ;  /* 0x00007000030085a7 */ /* 0x000ea400080010ff */
[----:B--2---:R-:W-:Y:S05]  /*7d30*/  @!P0 BRA `(.L_x_39) ;  /* 0xfffffffc00f08947 */ /* 0x004fea000383ffff */
[----:B------:R-:W-:Y:S05]  /*7d40*/  BRA `(.L_x_124) ;  /* 0xffffffa000c07947 */ /* 0x000fea000383ffff */
.L_x_43:
[----:B-1----:R-:W-:-:S07]  /*7d50*/  MOV R0, UR4 ;  /* 0x0000000400007c02 */ /* 0x002fce0008000f00 */
.L_x_125:
[----:B-1----:R1:W2:Y:S02]  /*7d60*/  SYNCS.PHASECHK.TRANS64.TRYWAIT P0, [R0+URZ], R3 ;  /* 0x00000003000075a7 */ /* 0x0022a400080011ff */
[----:B--2---:R-:W-:Y:S05]  /*7d70*/  @!P0 NANOSLEEP.SYNCS 0x989680 ;  /* 0x009896800000895d */ /* 0x004fea0003900000 */
[----:B------:R-:W2:Y:S02]  /*7d80*/  @!P0 SYNCS.PHASECHK.TRANS64 P0, [R0+URZ], R3 ;  /* 0x00000003000085a7 */ /* 0x000ea400080010ff */
[----:B--2---:R-:W-:Y:S05]  /*7d90*/  @!P0 BRA `(.L_x_125) ;  /* 0xfffffffc00f08947 */ /* 0x004fea000383ffff */
[----:B------:R-:W-:Y:S05]  /*7da0*/  BRA `(.L_x_126) ;  /* 0xffffffa8006c7947 */ /* 0x000fea000383ffff */
.L_x_44:
[----:B------:R-:W-:-:S07]  /*7db0*/  MOV R0, UR5 ;  /* 0x0000000500007c02 */ /* 0x000fce0008000f00 */
.L_x_127:
[----:B-1----:R1:W2:Y:S02]  /*7dc0*/  SYNCS.PHASECHK.TRANS64.TRYWAIT P0, [R0+URZ], R3 ;  /* 0x00000003000075a7 */ /* 0x0022a400080011ff */
[----:B--2---:R-:W-:Y:S05]  /*7dd0*/  @!P0 NANOSLEEP.SYNCS 0x989680 ;  /* 0x009896800000895d */ /* 0x004fea0003900000 */
[----:B------:R-:W2:Y:S02]  /*7de0*/  @!P0 SYNCS.PHASECHK.TRANS64 P0, [R0+URZ], R3 ;  /* 0x00000003000085a7 */ /* 0x000ea400080010ff */
[----:B--2---:R-:W-:Y:S05]  /*7df0*/  @!P0 BRA `(.L_x_127) ;  /* 0xfffffffc00f08947 */ /* 0x004fea000383ffff */
[----:B------:R-:W-:Y:S05]  /*7e00*/  BRA `(.L_x_128) ;  /* 0xffffffa800787947 */ /* 0x000fea000383ffff */
.L_x_47:
[----:B-1----:R1:W2:Y:S02]  /*7e10*/  SYNCS.PHASECHK.TRANS64.TRYWAIT P0, [R2+URZ+0xd0], R5 ;  /* 0x0000d005020075a7 */ /* 0x0022a400080011ff */
[----:B--2---:R-:W-:Y:S05]  /*7e20*/  @!P0 NANOSLEEP.SYNCS 0x989680 ;  /* 0x009896800000895d */ /* 0x004fea0003900000 */
[----:B------:R-:W2:Y:S02]  /*7e30*/  @!P0 SYNCS.PHASECHK.TRANS64 P0, [R2+URZ+0xd0], R5 ;  /* 0x0000d005020085a7 */ /* 0x000ea400080010ff */
[----:B--2---:R-:W-:Y:S05]  /*7e40*/  @!P0 BRA `(.L_x_47) ;  /* 0xfffffffc00f08947 */ /* 0x004fea000383ffff */
[----:B------:R-:W-:Y:S05]  /*7e50*/  BRA `(.L_x_129) ;  /* 0xffffffa800dc7947 */ /* 0x000fea000383ffff */
.L_x_48:
[----:B------:R-:W-:-:S07]  /*7e60*/  MOV R2, UR4 ;  /* 0x0000000400027c02 */ /* 0x000fce0008000f00 */
.L_x_130:
[----:B-1----:R1:W2:Y:S02]  /*7e70*/  SYNCS.PHASECHK.TRANS64.TRYWAIT P0, [R2+URZ+0x80], R5 ;  /* 0x00008005020075a7 */ /* 0x0022a400080011ff */
[----:B--2---:R-:W-:Y:S05]  /*7e80*/  @!P0 NANOSLEEP.SYNCS 0x989680 ;  /* 0x009896800000895d */ /* 0x004fea0003900000 */
[----:B------:R-:W2:Y:S02]  /*7e90*/  @!P0 SYNCS.PHASECHK.TRANS64 P0, [R2+URZ+0x80], R5 ;  /* 0x00008005020085a7 */ /* 0x000ea400080010ff */
[----:B--2---:R-:W-:Y:S05]  /*7ea0*/  @!P0 BRA `(.L_x_130) ;  /* 0xfffffffc00f08947 */ /* 0x004fea000383ffff */
[----:B------:R-:W-:Y:S05]  /*7eb0*/  BRA `(.L_x_131) ;  /* 0xffffffa800ec7947 */ /* 0x000fea000383ffff */
.L_x_49:
[----:B-1----:R1:W2:Y:S02]  /*7ec0*/  SYNCS.PHASECHK.TRANS64.TRYWAIT P1, [R2+URZ+0x70], R5 ;  /* 0x00007005020075a7 */ /* 0x0022a400080211ff */
[----:B--2---:R-:W-:Y:S05]  /*7ed0*/  @!P1 NANOSLEEP.SYNCS 0x989680 ;  /* 0x009896800000995d */ /* 0x004fea0003900000 */
[----:B------:R-:W2:Y:S02]  /*7ee0*/  @!P1 SYNCS.PHASECHK.TRANS64 P1, [R2+URZ+0x70], R5 ;  /* 0x00007005020095a7 */ /* 0x000ea400080210ff */
[----:B--2---:R-:W-:Y:S05]  /*7ef0*/  @!P1 BRA `(.L_x_49) ;  /* 0xfffffffc00f09947 */ /* 0x004fea000383ffff */
[----:B------:R-:W-:Y:S05]  /*7f00*/  BRA `(.L_x_132) ;  /* 0xffffffac001c7947 */ /* 0x000fea000383ffff */
.L_x_52:
[----:B------:R-:W-:-:S07]  /*7f10*/  MOV R0, UR4 ;  /* 0x0000000400007c02 */ /* 0x000fce0008000f00 */
.L_x_133:
[----:B-1----:R1:W2:Y:S02]  /*7f20*/  SYNCS.PHASECHK.TRANS64.TRYWAIT P0, [R0+URZ+0x80], R3 ;  /* 0x00008003000075a7 */ /* 0x0022a400080011ff */
[----:B--2---:R-:W-:Y:S05]  /*7f30*/  @!P0 NANOSLEEP.SYNCS 0x989680 ;  /* 0x009896800000895d */ /* 0x004fea0003900000 */
[----:B------:R-:W2:Y:S02]  /*7f40*/  @!P0 SYNCS.PHASECHK.TRANS64 P0, [R0+URZ+0x80], R3 ;  /* 0x00008003000085a7 */ /* 0x000ea400080010ff */
[----:B--2---:R-:W-:Y:S05]  /*7f50*/  @!P0 BRA `(.L_x_133) ;  /* 0xfffffffc00f08947 */ /* 0x004fea000383ffff */
[----:B------:R-:W-:Y:S05]  /*7f60*/  BRA `(.L_x_51) ;  /* 0xffffffac00707947 */ /* 0x000fea000383ffff */
.L_x_59:
[----:B-1----:R1:W2:Y:S02]  /*7f70*/  SYNCS.PHASECHK.TRANS64.TRYWAIT P1, [R0+URZ+0x70], R5 ;  /* 0x00007005000075a7 */ /* 0x0022a400080211ff */
[----:B--2---:R-:W-:Y:S05]  /*7f80*/  @!P1 NANOSLEEP.SYNCS 0x989680 ;  /* 0x009896800000995d */ /* 0x004fea0003900000 */
[----:B------:R-:W2:Y:S02]  /*7f90*/  @!P1 SYNCS.PHASECHK.TRANS64 P1, [R0+URZ+0x70], R5 ;  /* 0x00007005000095a7 */ /* 0x000ea400080210ff */
[----:B--2---:R-:W-:Y:S05]  /*7fa0*/  @!P1 BRA `(.L_x_59) ;  /* 0xfffffffc00f09947 */ /* 0x004fea000383ffff */
[----:B------:R-:W-:Y:S05]  /*7fb0*/  BRA `(.L_x_134) ;  /* 0xffffffb000e87947 */ /* 0x000fea000383ffff */
.L_x_60:
[----:B------:R-:W-:-:S07]  /*7fc0*/  MOV R3, UR30 ;  /* 0x0000001e00037c02 */ /* 0x000fce0008000f00 */
.L_x_135:
[----:B-1----:R1:W2:Y:S02]  /*7fd0*/  SYNCS.PHASECHK.TRANS64.TRYWAIT P0, [R3+URZ+0xb0], R0 ;  /* 0x0000b000030075a7 */ /* 0x0022a400080011ff */
[----:B--2---:R-:W-:Y:S05]  /*7fe0*/  @!P0 NANOSLEEP.SYNCS 0x989680 ;  /* 0x009896800000895d */ /* 0x004fea0003900000 */
[----:B------:R-:W2:Y:S02]  /*7ff0*/  @!P0 SYNCS.PHASECHK.TRANS64 P0, [R3+URZ+0xb0], R0 ;  /* 0x0000b000030085a7 */ /* 0x000ea400080010ff */
[----:B--2---:R-:W-:Y:S05]  /*8000*/  @!P0 BRA `(.L_x_135) ;  /* 0xfffffffc00f08947 */ /* 0x004fea000383ffff */
[----:B------:R-:W-:Y:S05]  /*8010*/  BRA `(.L_x_136) ;  /* 0xffffffb400207947 */ /* 0x000fea000383ffff */
.L_x_63:
[----:B------:R-:W-:Y:S07]  /*8020*/  MOV R0, UR5 ;  /* 0x0000000500007c02 */ /* 0x000fee0008000f00 */
.L_x_137:
[----:B-1----:R1:W2:Y:S02]  /*8030*/  SYNCS.PHASECHK.TRANS64.TRYWAIT P0, [R0+URZ], R3 ;  /* 0x00000003000075a7 */ /* 0x0022a400080011ff */
[----:B--2---:R-:W-:Y:S05]  /*8040*/  @!P0 NANOSLEEP.SYNCS 0x989680 ;  /* 0x009896800000895d */ /* 0x004fea0003900000 */
[----:B------:R-:W2:Y:S02]  /*8050*/  @!P0 SYNCS.PHASECHK.TRANS64 P0, [R0+URZ], R3 ;  /* 0x00000003000085a7 */ /* 0x000ea400080010ff */
[----:B--2---:R-:W-:Y:S05]  /*8060*/  @!P0 BRA `(.L_x_137) ;  /* 0xfffffffc00f08947 */ /* 0x004fea000383ffff */
[----:B------:R-:W-:Y:S05]  /*8070*/  BRA `(.L_x_62) ;  /* 0xffffffb4003c7947 */ /* 0x000fea000383ffff */
.L_x_66:
[----:B------:R-:W-:-:S07]  /*8080*/  MOV R0, UR4 ;  /* 0x0000000400007c02 */ /* 0x000fce0008000f00 */
.L_x_138:
[----:B--2---:R2:W4:Y:S02]  /*8090*/  SYNCS.PHASECHK.TRANS64.TRYWAIT P0, [R0+URZ], R3 ;  /* 0x00000003000075a7 */ /* 0x00452400080011ff */
[----:B----4-:R-:W-:Y:S05]  /*80a0*/  @!P0 NANOSLEEP.SYNCS 0x989680 ;  /* 0x009896800000895d */ /* 0x010fea0003900000 */
[----:B------:R-:W4:Y:S02]  /*80b0*/  @!P0 SYNCS.PHASECHK.TRANS64 P0, [R0+URZ], R3 ;  /* 0x00000003000085a7 */ /* 0x000f2400080010ff */
[----:B----4-:R-:W-:Y:S05]  /*80c0*/  @!P0 BRA `(.L_x_138) ;  /* 0xfffffffc00f08947 */ /* 0x010fea000383ffff */
[----:B------:R-:W-:Y:S05]  /*80d0*/  BRA `(.L_x_139) ;  /* 0xffffffb800187947 */ /* 0x000fea000383ffff */
.L_x_67:
[----:B------:R-:W-:-:S07]  /*80e0*/  MOV R0, UR5 ;  /* 0x0000000500007c02 */ /* 0x000fce0008000f00 */
.L_x_140:
[----:B-1----:R1:W2:Y:S02]  /*80f0*/  SYNCS.PHASECHK.TRANS64.TRYWAIT P0, [R0+URZ], R3 ;  /* 0x00000003000075a7 */ /* 0x0022a400080011ff */
[----:B--2---:R-:W-:Y:S05]  /*8100*/  @!P0 NANOSLEEP.SYNCS 0x989680 ;  /* 0x009896800000895d */ /* 0x004fea0003900000 */
[----:B------:R-:W2:Y:S02]  /*8110*/  @!P0 SYNCS.PHASECHK.TRANS64 P0, [R0+URZ], R3 ;  /* 0x00000003000085a7 */ /* 0x000ea400080010ff */
[----:B--2---:R-:W-:Y:S05]  /*8120*/  @!P0 BRA `(.L_x_140) ;  /* 0xfffffffc00f08947 */ /* 0x004fea000383ffff */
[----:B------:R-:W-:Y:S05]  /*8130*/  BRA `(.L_x_141) ;  /* 0xffffffb800247947 */ /* 0x000fea000383ffff */
.L_x_68:
[----:B------:R-:W-:-:S07]  /*8140*/  MOV R0, UR5 ;  /* 0x0000000500007c02 */ /* 0x000fce0008000f00 */
.L_x_142:
[----:B-1----:R1:W2:Y:S02]  /*8150*/  SYNCS.PHASECHK.TRANS64.TRYWAIT P0, [R0+URZ], R3 ;  /* 0x00000003000075a7 */ /* 0x0022a400080011ff */
[----:B--2---:R-:W-:Y:S05]  /*8160*/  @!P0 NANOSLEEP.SYNCS 0x989680 ;  /* 0x009896800000895d */ /* 0x004fea0003900000 */
[----:B------:R-:W2:Y:S02]  /*8170*/  @!P0 SYNCS.PHASECHK.TRANS64 P0, [R0+URZ], R3 ;  /* 0x00000003000085a7 */ /* 0x000ea400080010ff */
[----:B--2---:R-:W-:Y:S05]  /*8180*/  @!P0 BRA `(.L_x_142) ;  /* 0xfffffffc00f08947 */ /* 0x004fea000383ffff */
[----:B------:R-:W-:Y:S05]  /*8190*/  BRA `(.L_x_143) ;  /* 0xffffffb800307947 */ /* 0x000fea000383ffff */
.L_x_69:
[----:B------:R-:W-:-:S07]  /*81a0*/  MOV R0, UR4 ;  /* 0x0000000400007c02 */ /* 0x000fce0008000f00 */
.L_x_144:
[----:B-1----:R1:W2:Y:S02]  /*81b0*/  SYNCS.PHASECHK.TRANS64.TRYWAIT P0, [R0+URZ], R3 ;  /* 0x00000003000075a7 */ /* 0x0022a400080011ff */
[----:B--2---:R-:W-:Y:S05]  /*81c0*/  @!P0 NANOSLEEP.SYNCS 0x989680 ;  /* 0x009896800000895d */ /* 0x004fea0003900000 */
[----:B------:R-:W2:Y:S02]  /*81d0*/  @!P0 SYNCS.PHASECHK.TRANS64 P0, [R0+URZ], R3 ;  /* 0x00000003000085a7 */ /* 0x000ea400080010ff */
[----:B--2---:R-:W-:Y:S05]  /*81e0*/  @!P0 BRA `(.L_x_144) ;  /* 0xfffffffc00f08947 */ /* 0x004fea000383ffff */
[----:B------:R-:W-:Y:S05]  /*81f0*/  BRA `(.L_x_145) ;  /* 0xffffffb8003c7947 */ /* 0x000fea000383ffff */
.L_x_74:
[----:B--2---:R2:W4:Y:S02]  /*8200*/  SYNCS.PHASECHK.TRANS64.TRYWAIT P0, [R12+URZ+0x70], R9 ;  /* 0x000070090c0075a7 */ /* 0x00452400080011ff */
[----:B----4-:R-:W-:Y:S05]  /*8210*/  @!P0 NANOSLEEP.SYNCS 0x989680 ;  /* 0x009896800000895d */ /* 0x010fea0003900000 */
[----:B------:R-:W4:Y:S02]  /*8220*/  @!P0 SYNCS.PHASECHK.TRANS64 P0, [R12+URZ+0x70], R9 ;  /* 0x000070090c0085a7 */ /* 0x000f2400080010ff */
[----:B----4-:R-:W-:Y:S05]  /*8230*/  @!P0 BRA `(.L_x_74) ;  /* 0xfffffffc00f08947 */ /* 0x010fea000383ffff */
[----:B------:R-:W-:Y:S05]  /*8240*/  BRA `(.L_x_146) ;  /* 0xffffffbc00507947 */ /* 0x000fea000383ffff */
.L_x_77:
[----:B------:R-:W-:Y:S07]  /*8250*/  MOV R0, UR24 ;  /* 0x0000001800007c02 */ /* 0x000fee0008000f00 */
.L_x_147:
[----:B--2---:R2:W3:Y:S02]  /*8260*/  SYNCS.PHASECHK.TRANS64.TRYWAIT P2, [R0+URZ+0x68], R9 ;  /* 0x00006809000075a7 */ /* 0x0044e400080411ff */
[----:B---3--:R-:W-:Y:S05]  /*8270*/  @!P2 NANOSLEEP.SYNCS 0x989680 ;  /* 0x009896800000a95d */ /* 0x008fea0003900000 */
[----:B------:R-:W3:Y:S02]  /*8280*/  @!P2 SYNCS.PHASECHK.TRANS64 P2, [R0+URZ+0x68], R9 ;  /* 0x000068090000a5a7 */ /* 0x000ee400080410ff */
[----:B---3--:R-:W-:Y:S05]  /*8290*/  @!P2 BRA `(.L_x_147) ;  /* 0xfffffffc00f0a947 */ /* 0x008fea000383ffff */
[----:B------:R-:W-:Y:S05]  /*82a0*/  BRA `(.L_x_76) ;  /* 0xffffffc000b47947 */ /* 0x000fea000383ffff */
.L_x_80:
[----:B------:R-:W-:Y:S07]  /*82b0*/  MOV R0, UR4 ;  /* 0x0000000400007c02 */ /* 0x000fee0008000f00 */
.L_x_148:
[----:B--2---:R2:W3:Y:S02]  /*82c0*/  SYNCS.PHASECHK.TRANS64.TRYWAIT P0, [R0+URZ+0x48], R9 ;  /* 0x00004809000075a7 */ /* 0x0044e400080011ff */
[----:B---3--:R-:W-:Y:S05]  /*82d0*/  @!P0 NANOSLEEP.SYNCS 0x989680 ;  /* 0x009896800000895d */ /* 0x008fea0003900000 */
[----:B------:R-:W3:Y:S02]  /*82e0*/  @!P0 SYNCS.PHASECHK.TRANS64 P0, [R0+URZ+0x48], R9 ;  /* 0x00004809000085a7 */ /* 0x000ee400080010ff */
[----:B---3--:R-:W-:Y:S05]  /*82f0*/  @!P0 BRA `(.L_x_148) ;  /* 0xfffffffc00f08947 */ /* 0x008fea000383ffff */
[----:B------:R-:W-:Y:S05]  /*8300*/  BRA `(.L_x_149) ;  /* 0xffffffc400147947 */ /* 0x000fea000383ffff */
.L_x_81:
[----:B------:R-:W-:Y:S07]  /*8310*/  MOV R9, UR5 ;  /* 0x0000000500097c02 */ /* 0x000fee0008000f00 */
.L_x_150:
[----:B--2---:R2:W3:Y:S02]  /*8320*/  SYNCS.PHASECHK.TRANS64.TRYWAIT P0, [R9+URZ+0x48], R0 ;  /* 0x00004800090075a7 */ /* 0x0044e400080011ff */
[----:B---3--:R-:W-:Y:S05]  /*8330*/  @!P0 NANOSLEEP.SYNCS 0x989680 ;  /* 0x009896800000895d */ /* 0x008fea0003900000 */
[----:B------:R-:W3:Y:S02]  /*8340*/  @!P0 SYNCS.PHASECHK.TRANS64 P0, [R9+URZ+0x48], R0 ;  /* 0x00004800090085a7 */ /* 0x000ee400080010ff */
[----:B---3--:R-:W-:Y:S05]  /*8350*/  @!P0 BRA `(.L_x_150) ;  /* 0xfffffffc00f08947 */ /* 0x008fea000383ffff */
[----:B------:R-:W-:Y:S05]  /*8360*/  BRA `(.L_x_151) ;  /* 0xffffffc400747947 */ /* 0x000fea000383ffff */
.L_x_83:
[----:B------:R-:W-:-:S07]  /*8370*/  MOV R0, UR4 ;  /* 0x0000000400007c02 */ /* 0x000fce0008000f00 */
.L_x_152:
[----:B--2---:R2:W3:Y:S02]  /*8380*/  SYNCS.PHASECHK.TRANS64.TRYWAIT P0, [R0+URZ], R3 ;  /* 0x00000003000075a7 */ /* 0x0044e400080011ff */
[----:B---3--:R-:W-:Y:S05]  /*8390*/  @!P0 NANOSLEEP.SYNCS 0x989680 ;  /* 0x009896800000895d */ /* 0x008fea0003900000 */
[----:B------:R-:W3:Y:S02]  /*83a0*/  @!P0 SYNCS.PHASECHK.TRANS64 P0, [R0+URZ], R3 ;  /* 0x00000003000085a7 */ /* 0x000ee400080010ff */
[----:B---3--:R-:W-:Y:S05]  /*83b0*/  @!P0 BRA `(.L_x_152) ;  /* 0xfffffffc00f08947 */ /* 0x008fea000383ffff */
[----:B------:R-:W-:Y:S05]  /*83c0*/  BRA `(.L_x_153) ;  /* 0xffffffc800087947 */ /* 0x000fea000383ffff */
.L_x_84:
[----:B------:R-:W-:-:S07]  /*83d0*/  MOV R0, UR5 ;  /* 0x0000000500007c02 */ /* 0x000fce0008000f00 */
.L_x_154:
[----:B--2---:R2:W3:Y:S02]  /*83e0*/  SYNCS.PHASECHK.TRANS64.TRYWAIT P0, [R0+URZ], R3 ;  /* 0x00000003000075a7 */ /* 0x0044e400080011ff */
[----:B---3--:R-:W-:Y:S05]  /*83f0*/  @!P0 NANOSLEEP.SYNCS 0x989680 ;  /* 0x009896800000895d */ /* 0x008fea0003900000 */
[----:B------:R-:W3:Y:S02]  /*8400*/  @!P0 SYNCS.PHASECHK.TRANS64 P0, [R0+URZ], R3 ;  /* 0x00000003000085a7 */ /* 0x000ee400080010ff */
[----:B---3--:R-:W-:Y:S05]  /*8410*/  @!P0 BRA `(.L_x_154) ;  /* 0xfffffffc00f08947 */ /* 0x008fea000383ffff */
[----:B------:R-:W-:Y:S05]  /*8420*/  BRA `(.L_x_155) ;  /* 0xffffffc800147947 */ /* 0x000fea000383ffff */
.L_x_86:
[----:B-1----:R1:W2:Y:S02]  /*8430*/  SYNCS.PHASECHK.TRANS64.TRYWAIT P0, [R3+URZ+0x70], R0 ;  /* 0x00007000030075a7 */ /* 0x0022a400080011ff */
[----:B--2---:R-:W-:Y:S05]  /*8440*/  @!P0 NANOSLEEP.SYNCS 0x989680 ;  /* 0x009896800000895d */ /* 0x004fea0003900000 */
[----:B------:R-:W2:Y:S02]  /*8450*/  @!P0 SYNCS.PHASECHK.TRANS64 P0, [R3+URZ+0x70], R0 ;  /* 0x00007000030085a7 */ /* 0x000ea400080010ff */
[----:B--2---:R-:W-:Y:S05]  /*8460*/  @!P0 BRA `(.L_x_86) ;  /* 0xfffffffc00f08947 */ /* 0x004fea000383ffff */
[----:B------:R-:W-:Y:S05]  /*8470*/  BRA `(.L_x_156) ;  /* 0xffffffcc00007947 */ /* 0x000fea000383ffff */
.L_x_96:
[----:B-1----:R1:W2:Y:S02]  /*8480*/  SYNCS.PHASECHK.TRANS64.TRYWAIT P1, [R0+URZ+0x30], R5 ;  /* 0x00003005000075a7 */ /* 0x0022a400080211ff */
[----:B--2---:R-:W-:Y:S05]  /*8490*/  @!P1 NANOSLEEP.SYNCS 0x989680 ;  /* 0x009896800000995d */ /* 0x004fea0003900000 */
[----:B------:R-:W2:Y:S02]  /*84a0*/  @!P1 SYNCS.PHASECHK.TRANS64 P1, [R0+URZ+0x30], R5 ;  /* 0x00003005000095a7 */ /* 0x000ea400080210ff */
[----:B--2---:R-:W-:Y:S05]  /*84b0*/  @!P1 BRA `(.L_x_96) ;  /* 0xfffffffc00f09947 */ /* 0x004fea000383ffff */
[----:B------:R-:W-:Y:S05]  /*84c0*/  BRA `(.L_x_95) ;  /* 0xffffffd800987947 */ /* 0x000fea000383ffff */
.L_x_98:
[----:B-1----:R1:W4:Y:S02]  /*84d0*/  SYNCS.PHASECHK.TRANS64.TRYWAIT P0, [R102+URZ+0x90], R3 ;  /* 0x00009003660075a7 */ /* 0x00232400080011ff */
[----:B----4-:R-:W-:Y:S05]  /*84e0*/  @!P0 NANOSLEEP.SYNCS 0x989680 ;  /* 0x009896800000895d */ /* 0x010fea0003900000 */
[----:B------:R-:W4:Y:S02]  /*84f0*/  @!P0 SYNCS.PHASECHK.TRANS64 P0, [R102+URZ+0x90], R3 ;  /* 0x00009003660085a7 */ /* 0x000f2400080010ff */
[----:B----4-:R-:W-:Y:S05]  /*8500*/  @!P0 BRA `(.L_x_98) ;  /* 0xfffffffc00f08947 */ /* 0x010fea000383ffff */
[----:B------:R-:W-:Y:S05]  /*8510*/  BRA `(.L_x_97) ;  /* 0xffffffd800d07947 */ /* 0x000fea000383ffff */
.L_x_109:
[----:B---3--:R3:W4:Y:S02]  /*8520*/  SYNCS.PHASECHK.TRANS64.TRYWAIT P0, [R3+URZ+0x30], R110 ;  /* 0x0000306e030075a7 */ /* 0x00872400080011ff */
[----:B----4-:R-:W-:Y:S05]  /*8530*/  @!P0 NANOSLEEP.SYNCS 0x989680 ;  /* 0x009896800000895d */ /* 0x010fea0003900000 */
[----:B------:R-:W4:Y:S02]  /*8540*/  @!P0 SYNCS.PHASECHK.TRANS64 P0, [R3+URZ+0x30], R110 ;  /* 0x0000306e030085a7 */ /* 0x000f2400080010ff */
[----:B----4-:R-:W-:Y:S05]  /*8550*/  @!P0 BRA `(.L_x_109) ;  /* 0xfffffffc00f08947 */ /* 0x010fea000383ffff */
[----:B------:R-:W-:Y:S05]  /*8560*/  BRA `(.L_x_108) ;  /* 0xffffffe400c07947 */ /* 0x000fea000383ffff */
        .weak           $__internal_0_$__cuda_sm10x_tcgen05_guardrail_trap_col_being_dealloced_not_returned_by_alloc
        .type           $__internal_0_$__cuda_sm10x_tcgen05_guardrail_trap_col_being_dealloced_not_returned_by_alloc,@function
        .size           $__internal_0_$__cuda_sm10x_tcgen05_guardrail_trap_col_being_dealloced_not_returned_by_alloc,($__internal_1_$__cuda_sm10x_tcgen05_guardrail_trap_phase_invalid_during_alloc - $__internal_0_$__cuda_sm10x_tcgen05_guardrail_trap_col_being_dealloced_not_returned_by_alloc)
$__internal_0_$__cuda_sm10x_tcgen05_guardrail_trap_col_being_dealloced_not_returned_by_alloc:
[----:B------:R-:W-:Y:S05]  /*8570*/  BPT.TRAP 0x1 ;  /* 0x000000040000795c */ /* 0x000fea0000300000 */
[----:B------:R-:W-:-:S04]  /*8580*/  HFMA2 R3, -RZ, RZ, 0, 0 ;  /* 0x00000000ff037431 */ /* 0x000fc800000001ff */
[----:B------:R-:W-:Y:S05]  /*8590*/  RET.REL.NODEC R2 `(_ZN7cutlass13device_kernelINS_4gemm6kernel13GemmUniversalIN4cute5tupleIJiiiiEEENS1_10collective13CollectiveMmaINS1_35MainloopSm100TmaUmmaWarpSpecializedILi3ELi2ELi4ENS5_IJNS4_1CILi1EEENSA_ILi2EEESB_EEEEENS5_IJNSA_ILi128EEENSA_ILi64EEESG_EEENS_6half_tENS5_IJlSB_lEEESI_SJ_NS4_8TiledMMAINS4_8MMA_AtomIJNS4_20SM100_MMA_F16BF16_SSISI_SI_fLi128ELi64ELNS4_4UMMA5MajorE0ELSO_0ELNSN_7ScaleInE0ELSP_0EEEEEENS4_6LayoutINS5_IJSB_SB_SB_EEENS5_IJNSA_ILi0EEESU_SU_EEEEENS5_IJNS4_10UnderscoreESX_SX_EEEEENS4_23SM90_TMA_LOAD_MULTICASTENS4_14ComposedLayoutINS4_7SwizzleILi3ELi4ELi3EEENS4_18smem_ptr_flag_bitsILi16EEENSS_INS5_IJNSA_ILi8EEESG_EEENS5_IJSG_SB_EEEEEEEvNS4_8identityENS4_13SM90_TMA_LOADES1A_vS1B_EENS_8epilogue10collective18CollectiveEpilogueINS1E_23Sm100TmaWarpSpecializedILi3ELi2ELi32ELb1ELb0EEEJSH_NS5_IJNSS_ISF_SB_EENSS_INSA_ILi32EEESB_EEEEESI_SJ_SI_SJ_NS1E_6fusion15FusionCallbacksIS1I_NS1N_17LinearCombinationISI_fSI_fLNS_15FloatRoundStyleE2EEESH_S1M_JEEENS4_5SM1004TMEM4LOAD26SM100_TMEM_LOAD_32dp32b32xES1C_NS11_INS12_ILi2ELi4ELi3EEES15_NSS_INS5_IJS16_S1K_EEENS5_IJS1K_SB_EEEEEEENS4_39AutoVectorizingCopyWithAssumedAlignmentILi128EEENS4_14SM90_TMA_STOREES21_S23_S23_EEEvvEEEEvNT_6ParamsE) ;  /* 0xffffff7802987950 */ /* 0x000fea0003c3ffff */
        .weak           $__internal_1_$__cuda_sm10x_tcgen05_guardrail_trap_phase_invalid_during_alloc
        .type           $__internal_1_$__cuda_sm10x_tcgen05_guardrail_trap_phase_invalid_during_alloc,@function
        .size           $__internal_1_$__cuda_sm10x_tcgen05_guardrail_trap_phase_invalid_during_alloc,($__internal_2_$__cuda_sm10x_tcgen05_guardrail_trap_unallocated_columns_being_dealloced - $__internal_1_$__cuda_sm10x_tcgen05_guardrail_trap_phase_invalid_during_alloc)
$__internal_1_$__cuda_sm10x_tcgen05_guardrail_trap_phase_invalid_during_alloc:
[----:B------:R-:W-:Y:S05]  /*85a0*/  BPT.TRAP 0x1 ;  /* 0x000000040000795c */ /* 0x000fea0000300000 */
[----:B------:R-:W-:-:S04]  /*85b0*/  MOV R5, 0x0 ;  /* 0x0000000000057802 */ /* 0x000fc80000000f00 */
[----:B------:R-:W-:Y:S05]  /*85c0*/  RET.REL.NODEC R4 `(_ZN7cutlass13device_kernelINS_4gemm6kernel13GemmUniversalIN4cute5tupleIJiiiiEEENS1_10collective13CollectiveMmaINS1_35MainloopSm100TmaUmmaWarpSpecializedILi3ELi2ELi4ENS5_IJNS4_1CILi1EEENSA_ILi2EEESB_EEEEENS5_IJNSA_ILi128EEENSA_ILi64EEESG_EEENS_6half_tENS5_IJlSB_lEEESI_SJ_NS4_8TiledMMAINS4_8MMA_AtomIJNS4_20SM100_MMA_F16BF16_SSISI_SI_fLi128ELi64ELNS4_4UMMA5MajorE0ELSO_0ELNSN_7ScaleInE0ELSP_0EEEEEENS4_6LayoutINS5_IJSB_SB_SB_EEENS5_IJNSA_ILi0EEESU_SU_EEEEENS5_IJNS4_10UnderscoreESX_SX_EEEEENS4_23SM90_TMA_LOAD_MULTICASTENS4_14ComposedLayoutINS4_7SwizzleILi3ELi4ELi3EEENS4_18smem_ptr_flag_bitsILi16EEENSS_INS5_IJNSA_ILi8EEESG_EEENS5_IJSG_SB_EEEEEEEvNS4_8identityENS4_13SM90_TMA_LOADES1A_vS1B_EENS_8epilogue10collective18CollectiveEpilogueINS1E_23Sm100TmaWarpSpecializedILi3ELi2ELi32ELb1ELb0EEEJSH_NS5_IJNSS_ISF_SB_EENSS_INSA_ILi32EEESB_EEEEESI_SJ_SI_SJ_NS1E_6fusion15FusionCallbacksIS1I_NS1N_17LinearCombinationISI_fSI_fLNS_15FloatRoundStyleE2EEESH_S1M_JEEENS4_5SM1004TMEM4LOAD26SM100_TMEM_LOAD_32dp32b32xES1C_NS11_INS12_ILi2ELi4ELi3EEES15_NSS_INS5_IJS16_S1K_EEENS5_IJS1K_SB_EEEEEEENS4_39AutoVectorizingCopyWithAssumedAlignmentILi128EEENS4_14SM90_TMA_STOREES21_S23_S23_EEEvvEEEEvNT_6ParamsE) ;  /* 0xffffff78048c7950 */ /* 0x000fea0003c3ffff */
        .weak           $__internal_2_$__cuda_sm10x_tcgen05_guardrail_trap_unallocated_columns_being_dealloced
        .type           $__internal_2_$__cuda_sm10x_tcgen05_guardrail_trap_unallocated_columns_being_dealloced,@function
        .size           $__internal_2_$__cuda_sm10x_tcgen05_guardrail_trap_unallocated_columns_being_dealloced,(.L_x_158 - $__internal_2_$__cuda_sm10x_tcgen05_guardrail_trap_unallocated_columns_being_dealloced)
$__internal_2_$__cuda_sm10x_tcgen05_guardrail_trap_unallocated_columns_being_dealloced:
[----:B------:R-:W-:Y:S05]  /*85d0*/  BPT.TRAP 0x1 ;  /* 0x000000040000795c */ /* 0x000fea0000300000 */
[----:B------:R-:W-:-:S04]  /*85e0*/  HFMA2 R3, -RZ, RZ, 0, 0 ;  /* 0x00000000ff037431 */ /* 0x000fc800000001ff */
[----:B------:R-:W-:Y:S05]  /*85f0*/  RET.REL.NODEC R2 `(_ZN7cutlass13device_kernelINS_4gemm6kernel13GemmUniversalIN4cute5tupleIJiiiiEEENS1_10collective13CollectiveMmaINS1_35MainloopSm100TmaUmmaWarpSpecializedILi3ELi2ELi4ENS5_IJNS4_1CILi1EEENSA_ILi2EEESB_EEEEENS5_IJNSA_ILi128EEENSA_ILi64EEESG_EEENS_6half_tENS5_IJlSB_lEEESI_SJ_NS4_8TiledMMAINS4_8MMA_AtomIJNS4_20SM100_MMA_F16BF16_SSISI_SI_fLi128ELi64ELNS4_4UMMA5MajorE0ELSO_0ELNSN_7ScaleInE0ELSP_0EEEEEENS4_6LayoutINS5_IJSB_SB_SB_EEENS5_IJNSA_ILi0EEESU_SU_EEEEENS5_IJNS4_10UnderscoreESX_SX_EEEEENS4_23SM90_TMA_LOAD_MULTICASTENS4_14ComposedLayoutINS4_7SwizzleILi3ELi4ELi3EEENS4_18smem_ptr_flag_bitsILi16EEENSS_INS5_IJNSA_ILi8EEESG_EEENS5_IJSG_SB_EEEEEEEvNS4_8identityENS4_13SM90_TMA_LOADES1A_vS1B_EENS_8epilogue10collective18CollectiveEpilogueINS1E_23Sm100TmaWarpSpecializedILi3ELi2ELi32ELb1ELb0EEEJSH_NS5_IJNSS_ISF_SB_EENSS_INSA_ILi32EEESB_EEEEESI_SJ_SI_SJ_NS1E_6fusion15FusionCallbacksIS1I_NS1N_17LinearCombinationISI_fSI_fLNS_15FloatRoundStyleE2EEESH_S1M_JEEENS4_5SM1004TMEM4LOAD26SM100_TMEM_LOAD_32dp32b32xES1C_NS11_INS12_ILi2ELi4ELi3EEES15_NSS_INS5_IJS16_S1K_EEENS5_IJS1K_SB_EEEEEEENS4_39AutoVectorizingCopyWithAssumedAlignmentILi128EEENS4_14SM90_TMA_STOREES21_S23_S23_EEEvvEEEEvNT_6ParamsE) ;  /* 0xffffff7802807950 */ /* 0x000fea0003c3ffff */
.L_x_157:
[----:B------:R-:W-:-:S00]  /*8600*/  BRA `(.L_x_157) ;  /* 0xfffffffc00fc7947 */ /* 0x000fc0000383ffff */
[----:B------:R-:W-:-:S00]  /*8610*/  NOP ;  /* 0x0000000000007918 */ /* 0x000fc00000000000 */
        /* <DEDUP_REMOVED lines=14> */
.L_x_158:


//--------------------- .nv.global.init           --------------------------
	.section	.nv.global.init,"aw",@progbits
.nv.global.init:
	.type		$str$27,@object
	.size		$str$27,($str$28 - $str$27)
$str$27:
        /*0000*/ 	.byte	0x28, 0x61, 0x64, 0x64, 0x72, 0x65, 0x73, 0x73, 0x20, 0x26, 0x20, 0x6d, 0x61, 0x73, 0x6b, 0x29
        /*0010*/ 	.byte	0x20, 0x3d, 0x3d, 0x20, 0x30, 0x00
	.type		$str$28,@object
	.size		$str$28,($str$26 - $str$28)
$str$28:
        /*0016*/ 	.byte	0x2f, 0x74, 0x6d, 0x70, 0x2f, 0x63, 0x75, 0x74, 0x6c, 0x61, 0x73, 0x73, 0x5f, 0x73, 0x77, 0x65
        /*0026*/ 	.byte	0x65, 0x70, 0x5f, 0x73, 0x72, 0x63, 0x2f, 0x69, 0x6e, 0x63, 0x6c, 0x75, 0x64, 0x65, 0x2f, 0x63
        /*0036*/ 	.byte	0x75, 0x74, 0x65, 0x2f, 0x70, 0x6f, 0x69, 0x6e, 0x74, 0x65, 0x72, 0x5f, 0x66, 0x6c, 0x61, 0x67
        /*0046*/ 	.byte	0x67, 0x65, 0x64, 0x2e, 0x68, 0x70, 0x70, 0x00
	.type		$str$26,@object
	.size		$str$26,($str$25 - $str$26)
$str$26:
        /*004e*/ 	.byte	0x2f, 0x74, 0x6d, 0x70, 0x2f, 0x63, 0x75, 0x74, 0x6c, 0x61, 0x73, 0x73, 0x5f, 0x73, 0x77, 0x65
        /*005e*/ 	.byte	0x65, 0x70, 0x5f, 0x73, 0x72, 0x63, 0x2f, 0x69, 0x6e, 0x63, 0x6c, 0x75, 0x64, 0x65, 0x2f, 0x63
        /*006e*/ 	.byte	0x75, 0x74, 0x65, 0x2f, 0x61, 0x74, 0x6f, 0x6d, 0x2f, 0x63, 0x6f, 0x70, 0x79, 0x5f, 0x74, 0x72
        /*007e*/ 	.byte	0x61, 0x69, 0x74, 0x73, 0x5f, 0x73, 0x6d, 0x31, 0x30, 0x30, 0x2e, 0x68, 0x70, 0x70, 0x00
	.type		$str$25,@object
	.size		$str$25,(__unnamed_1 - $str$25)
$str$25:
        /*008d*/ 	.byte	0x28, 0x28, 0x75, 0x69, 0x6e, 0x74, 0x33, 0x32, 0x5f, 0x74, 0x28, 0x74, 0x68, 0x72, 0x65, 0x61
        /*009d*/ 	.byte	0x64, 0x49, 0x64, 0x78, 0x2e, 0x78, 0x29, 0x20, 0x2f, 0x20, 0x33, 0x32, 0x29, 0x20, 0x25, 0x20
        /*00ad*/ 	.byte	0x34, 0x29, 0x20, 0x3d, 0x3d, 0x20, 0x28, 0x28, 0x28, 0x74, 0x6d, 0x65, 0x6d, 0x5f, 0x61, 0x64
        /*00bd*/ 	.byte	0x64, 0x72, 0x20, 0x3e, 0x3e, 0x20, 0x31, 0x36, 0x29, 0x20, 0x2f, 0x20, 0x33, 0x32, 0x29, 0x20
        /*00cd*/ 	.byte	0x25, 0x20, 0x34, 0x29, 0x00
	.type		__unnamed_1,@object
	.size		__unnamed_1,(__unnamed_2 - __unnamed_1)
__unnamed_1:
        /*00d2*/ 	.byte	0x61, 0x75, 0x74, 0x6f, 0x20, 0x63, 0x75, 0x74, 0x65, 0x3a, 0x3a, 0x61, 0x73, 0x5f, 0x70, 0x6f
        /* <DEDUP_REMOVED lines=24> */
        /*0262*/ 	.byte	0x3e, 0x3e, 0x3e, 0x3e, 0x5d, 0x00
	.type		__unnamed_2,@object
	.size		__unnamed_2,(.L_2 - __unnamed_2)
__unnamed_2:
        /* <DEDUP_REMOVED lines=42> */
        /*0508*/ 	.byte	0x3e, 0x3e, 0x5d, 0x00
.L_2:


//--------------------- .nv.shared._ZN7cutlass13device_kernelINS_4gemm6kernel13GemmUniversalIN4cute5tupleIJiiiiEEENS1_10collective13CollectiveMmaINS1_35MainloopSm100TmaUmmaWarpSpecializedILi3ELi2ELi4ENS5_IJNS4_1CILi1EEENSA_ILi2EEESB_EEEEENS5_IJNSA_ILi128EEENSA_ILi64EEESG_EEENS_6half_tENS5_IJlSB_lEEESI_SJ_NS4_8TiledMMAINS4_8MMA_AtomIJNS4_20SM100_MMA_F16BF16_SSISI_SI_fLi128ELi64ELNS4_4UMMA5MajorE0ELSO_0ELNSN_7ScaleInE0ELSP_0EEEEEENS4_6LayoutINS5_IJSB_SB_SB_EEENS5_IJNSA_ILi0EEESU_SU_EEEEENS5_IJNS4_10UnderscoreESX_SX_EEEEENS4_23SM90_TMA_LOAD_MULTICASTENS4_14ComposedLayoutINS4_7SwizzleILi3ELi4ELi3EEENS4_18smem_ptr_flag_bitsILi16EEENSS_INS5_IJNSA_ILi8EEESG_EEENS5_IJSG_SB_EEEEEEEvNS4_8identityENS4_13SM90_TMA_LOADES1A_vS1B_EENS_8epilogue10collective18CollectiveEpilogueINS1E_23Sm100TmaWarpSpecializedILi3ELi2ELi32ELb1ELb0EEEJSH_NS5_IJNSS_ISF_SB_EENSS_INSA_ILi32EEESB_EEEEESI_SJ_SI_SJ_NS1E_6fusion15FusionCallbacksIS1I_NS1N_17LinearCombinationISI_fSI_fLNS_15FloatRoundStyleE2EEESH_S1M_JEEENS4_5SM1004TMEM4LOAD26SM100_TMEM_LOAD_32dp32b32xES1C_NS11_INS12_ILi2ELi4ELi3EEES15_NSS_INS5_IJS16_S1K_EEENS5_IJS1K_SB_EEEEEEENS4_39AutoVectorizingCopyWithAssumedAlignmentILi128EEENS4_14SM90_TMA_STOREES21_S23_S23_EEEvvEEEEvNT_6ParamsE --------------------------
	.section	.nv.shared._ZN7cutlass13device_kernelINS_4gemm6kernel13GemmUniversalIN4cute5tupleIJiiiiEEENS1_10collective13CollectiveMmaINS1_35MainloopSm100TmaUmmaWarpSpecializedILi3ELi2ELi4ENS5_IJNS4_1CILi1EEENSA_ILi2EEESB_EEEEENS5_IJNSA_ILi128EEENSA_ILi64EEESG_EEENS_6half_tENS5_IJlSB_lEEESI_SJ_NS4_8TiledMMAINS4_8MMA_AtomIJNS4_20SM100_MMA_F16BF16_SSISI_SI_fLi128ELi64ELNS4_4UMMA5MajorE0ELSO_0ELNSN_7ScaleInE0ELSP_0EEEEEENS4_6LayoutINS5_IJSB_SB_SB_EEENS5_IJNSA_ILi0EEESU_SU_EEEEENS5_IJNS4_10UnderscoreESX_SX_EEEEENS4_23SM90_TMA_LOAD_MULTICASTENS4_14ComposedLayoutINS4_7SwizzleILi3ELi4ELi3EEENS4_18smem_ptr_flag_bitsILi16EEENSS_INS5_IJNSA_ILi8EEESG_EEENS5_IJSG_SB_EEEEEEEvNS4_8identityENS4_13SM90_TMA_LOADES1A_vS1B_EENS_8epilogue10collective18CollectiveEpilogueINS1E_23Sm100TmaWarpSpecializedILi3ELi2ELi32ELb1ELb0EEEJSH_NS5_IJNSS_ISF_SB_EENSS_INSA_ILi32EEESB_EEEEESI_SJ_SI_SJ_NS1E_6fusion15FusionCallbacksIS1I_NS1N_17LinearCombinationISI_fSI_fLNS_15FloatRoundStyleE2EEESH_S1M_JEEENS4_5SM1004TMEM4LOAD26SM100_TMEM_LOAD_32dp32b32xES1C_NS11_INS12_ILi2ELi4ELi3EEES15_NSS_INS5_IJS16_S1K_EEENS5_IJS1K_SB_EEEEEEENS4_39AutoVectorizingCopyWithAssumedAlignmentILi128EEENS4_14SM90_TMA_STOREES21_S23_S23_EEEvvEEEEvNT_6ParamsE,"aw",@nobits
	.sectionflags	@""
	.align	16
	.zero		1024


//--------------------- .nv.shared.reserved.0     --------------------------
	.section	.nv.shared.reserved.0,"aw",@nobits
	.weak		__nv_reservedSMEM_offset_0_alias
	.size		__nv_reservedSMEM_offset_0_alias, 0, 64
	.other		__nv_reservedSMEM_offset_0_alias,@"STO_CUDA_RESERVED_SHARED STV_DEFAULT"
__nv_reservedSMEM_offset_0_alias:
	.zero		0
.nv.shared.reserved.0:
	.zero		64
	.weak		__nv_reservedSMEM_tcgen05_partition
	.type		__nv_reservedSMEM_tcgen05_partition,@object
	.size		__nv_reservedSMEM_tcgen05_partition,(.L_0 - __nv_reservedSMEM_tcgen05_partition)
__nv_reservedSMEM_tcgen05_partition:
	.zero		32
.L_0:


//--------------------- .nv.global                --------------------------
	.section	.nv.global,"aw",@nobits
.nv.global:
	.type		_ZN39_INTERNAL_156dad0b_4_k_cu_92249ca9_61134cute1_E,@object
	.size		_ZN39_INTERNAL_156dad0b_4_k_cu_92249ca9_61134cute1_E,(_ZN39_INTERNAL_156dad0b_4_k_cu_92249ca9_61134cuda3std3__45__cpo6cbeginE - _ZN39_INTERNAL_156dad0b_4_k_cu_92249ca9_61134cute1_E)
_ZN39_INTERNAL_156dad0b_4_k_cu_92249ca9_61134cute1_E:
	.zero		1
	.type		_ZN39_INTERNAL_156dad0b_4_k_cu_92249ca9_61134cuda3std3__45__cpo6cbeginE,@object
	.size		_ZN39_INTERNAL_156dad0b_4_k_cu_92249ca9_61134cuda3std3__45__cpo6cbeginE,(_ZN39_INTERNAL_156dad0b_4_k_cu_92249ca9_61134cuda3std3__48in_placeE - _ZN39_INTERNAL_156dad0b_4_k_cu_92249ca9_61134cuda3std3__45__cpo6cbeginE)
_ZN39_INTERNAL_156dad0b_4_k_cu_92249ca9_61134cuda3std3__45__cpo6cbeginE:
	.zero		1
	.type		_ZN39_INTERNAL_156dad0b_4_k_cu_92249ca9_61134cuda3std3__48in_placeE,@object
	.size		_ZN39_INTERNAL_156dad0b_4_k_cu_92249ca9_61134cuda3std3__48in_placeE,(_ZN39_INTERNAL_156dad0b_4_k_cu_92249ca9_61134cuda3std6ranges3__45__cpo9iter_moveE - _ZN39_INTERNAL_156dad0b_4_k_cu_92249ca9_61134cuda3std3__48in_placeE)
_ZN39_INTERNAL_156dad0b_4_k_cu_92249ca9_61134cuda3std3__48in_placeE:
	.zero		1
	.type		_ZN39_INTERNAL_156dad0b_4_k_cu_92249ca9_61134cuda3std6ranges3__45__cpo9iter_moveE,@object
	.size		_ZN39_INTERNAL_156dad0b_4_k_cu_92249ca9_61134cuda3std6ranges3__45__cpo9iter_moveE,(_ZN39_INTERNAL_156dad0b_4_k_cu_92249ca9_61134cuda3std3__45__cpo5beginE - _ZN39_INTERNAL_156dad0b_4_k_cu_92249ca9_61134cuda3std6ranges3__45__cpo9iter_moveE)
_ZN39_INTERNAL_156dad0b_4_k_cu_92249ca9_61134cuda3std6ranges3__45__cpo9iter_moveE:
	.zero		1
	.type		_ZN39_INTERNAL_156dad0b_4_k_cu_92249ca9_61134cuda3std3__45__cpo5beginE,@object
	.size		_ZN39_INTERNAL_156dad0b_4_k_cu_92249ca9_61134cuda3std3__45__cpo5beginE,(_ZN39_INTERNAL_156dad0b_4_k_cu_92249ca9_61134cuda3std3__441_GLOBAL__N__156dad0b_4_k_cu_92249ca9_61136ignoreE - _ZN39_INTERNAL_156dad0b_4_k_cu_92249ca9_61134cuda3std3__45__cpo5beginE)
_ZN39_INTERNAL_156dad0b_4_k_cu_92249ca9_61134cuda3std3__45__cpo5beginE:
	.zero		1
	.type		_ZN39_INTERNAL_156dad0b_4_k_cu_92249ca9_61134cuda3std3__441_GLOBAL__N__156dad0b_4_k_cu_92249ca9_61136ignoreE,@object
	.size		_ZN39_INTERNAL_156dad0b_4_k_cu_92249ca9_61134cuda3std3__441_GLOBAL__N__156dad0b_4_k_cu_92249ca9_61136ignoreE,(_ZN39_INTERNAL_156dad0b_4_k_cu_92249ca9_61134cute7productE - _ZN39_INTERNAL_156dad0b_4_k_cu_92249ca9_61134cuda3std3__441_GLOBAL__N__156dad0b_4_k_cu_92249ca9_61136ignoreE)
_ZN39_INTERNAL_156dad0b_4_k_cu_92249ca9_61134cuda3std3__441_GLOBAL__N__156dad0b_4_k_cu_92249ca9_61136ignoreE:
	.zero		1
	.type		_ZN39_INTERNAL_156dad0b_4_k_cu_92249ca9_61134cute7productE,@object
	.size		_ZN39_INTERNAL_156dad0b_4_k_cu_92249ca9_61134cute7productE,(_ZN39_INTERNAL_156dad0b_4_k_cu_92249ca9_61134cuda3std3__45__cpo3endE - _ZN39_INTERNAL_156dad0b_4_k_cu_92249ca9_61134cute7productE)
_ZN39_INTERNAL_156dad0b_4_k_cu_92249ca9_61134cute7productE:
	.zero		1
	.type		_ZN39_INTERNAL_156dad0b_4_k_cu_92249ca9_61134cuda3std3__45__cpo3endE,@object
	.size		_ZN39_INTERNAL_156dad0b_4_k_cu_92249ca9_61134cuda3std3__45__cpo3endE,(_ZN39_INTERNAL_156dad0b_4_k_cu_92249ca9_61134cuda3std3__419piecewise_constructE - _ZN39_INTERNAL_156dad0b_4_k_cu_92249ca9_61134cuda3std3__45__cpo3endE)
_ZN39_INTERNAL_156dad0b_4_k_cu_92249ca9_61134cuda3std3__45__cpo3endE:
	.zero		1
	.type		_ZN39_INTERNAL_156dad0b_4_k_cu_92249ca9_61134cuda3std3__419piecewise_constructE,@object
	.size		_ZN39_INTERNAL_156dad0b_4_k_cu_92249ca9_61134cuda3std3__419piecewise_constructE,(_ZN39_INTERNAL_156dad0b_4_k_cu_92249ca9_61134cuda3std3__45__cpo4cendE - _ZN39_INTERNAL_156dad0b_4_k_cu_92249ca9_61134cuda3std3__419piecewise_constructE)
_ZN39_INTERNAL_156dad0b_4_k_cu_92249ca9_61134cuda3std3__419piecewise_constructE:
	.zero		1
	.type		_ZN39_INTERNAL_156dad0b_4_k_cu_92249ca9_61134cuda3std3__45__cpo4cendE,@object
	.size		_ZN39_INTERNAL_156dad0b_4_k_cu_92249ca9_61134cuda3std3__45__cpo4cendE,(_ZN39_INTERNAL_156dad0b_4_k_cu_92249ca9_61134cuda3std6ranges3__45__cpo4swapE - _ZN39_INTERNAL_156dad0b_4_k_cu_92249ca9_61134cuda3std3__45__cpo4cendE)
_ZN39_INTERNAL_156dad0b_4_k_cu_92249ca9_61134cuda3std3__45__cpo4cendE:
	.zero		1
	.type		_ZN39_INTERNAL_156dad0b_4_k_cu_92249ca9_61134cuda3std6ranges3__45__cpo4swapE,@object
	.size		_ZN39_INTERNAL_156dad0b_4_k_cu_92249ca9_61134cuda3std6ranges3__45__cpo4swapE,(.L_10 - _ZN39_INTERNAL_156dad0b_4_k_cu_92249ca9_61134cuda3std6ranges3__45__cpo4swapE)
_ZN39_INTERNAL_156dad0b_4_k_cu_92249ca9_61134cuda3std6ranges3__45__cpo4swapE:
	.zero		1
.L_10:


//--------------------- .nv.constant0._ZN7cutlass13device_kernelINS_4gemm6kernel13GemmUniversalIN4cute5tupleIJiiiiEEENS1_10collective13CollectiveMmaINS1_35MainloopSm100TmaUmmaWarpSpecializedILi3ELi2ELi4ENS5_IJNS4_1CILi1EEENSA_ILi2EEESB_EEEEENS5_IJNSA_ILi128EEENSA_ILi64EEESG_EEENS_6half_tENS5_IJlSB_lEEESI_SJ_NS4_8TiledMMAINS4_8MMA_AtomIJNS4_20SM100_MMA_F16BF16_SSISI_SI_fLi128ELi64ELNS4_4UMMA5MajorE0ELSO_0ELNSN_7ScaleInE0ELSP_0EEEEEENS4_6LayoutINS5_IJSB_SB_SB_EEENS5_IJNSA_ILi0EEESU_SU_EEEEENS5_IJNS4_10UnderscoreESX_SX_EEEEENS4_23SM90_TMA_LOAD_MULTICASTENS4_14ComposedLayoutINS4_7SwizzleILi3ELi4ELi3EEENS4_18smem_ptr_flag_bitsILi16EEENSS_INS5_IJNSA_ILi8EEESG_EEENS5_IJSG_SB_EEEEEEEvNS4_8identityENS4_13SM90_TMA_LOADES1A_vS1B_EENS_8epilogue10collective18CollectiveEpilogueINS1E_23Sm100TmaWarpSpecializedILi3ELi2ELi32ELb1ELb0EEEJSH_NS5_IJNSS_ISF_SB_EENSS_INSA_ILi32EEESB_EEEEESI_SJ_SI_SJ_NS1E_6fusion15FusionCallbacksIS1I_NS1N_17LinearCombinationISI_fSI_fLNS_15FloatRoundStyleE2EEESH_S1M_JEEENS4_5SM1004TMEM4LOAD26SM100_TMEM_LOAD_32dp32b32xES1C_NS11_INS12_ILi2ELi4ELi3EEES15_NSS_INS5_IJS16_S1K_EEENS5_IJS1K_SB_EEEEEEENS4_39AutoVectorizingCopyWithAssumedAlignmentILi128EEENS4_14SM90_TMA_STOREES21_S23_S23_EEEvvEEEEvNT_6ParamsE --------------------------
	.section	.nv.constant0._ZN7cutlass13device_kernelINS_4gemm6kernel13GemmUniversalIN4cute5tupleIJiiiiEEENS1_10collective13CollectiveMmaINS1_35MainloopSm100TmaUmmaWarpSpecializedILi3ELi2ELi4ENS5_IJNS4_1CILi1EEENSA_ILi2EEESB_EEEEENS5_IJNSA_ILi128EEENSA_ILi64EEESG_EEENS_6half_tENS5_IJlSB_lEEESI_SJ_NS4_8TiledMMAINS4_8MMA_AtomIJNS4_20SM100_MMA_F16BF16_SSISI_SI_fLi128ELi64ELNS4_4UMMA5MajorE0ELSO_0ELNSN_7ScaleInE0ELSP_0EEEEEENS4_6LayoutINS5_IJSB_SB_SB_EEENS5_IJNSA_ILi0EEESU_SU_EEEEENS5_IJNS4_10UnderscoreESX_SX_EEEEENS4_23SM90_TMA_LOAD_MULTICASTENS4_14ComposedLayoutINS4_7SwizzleILi3ELi4ELi3EEENS4_18smem_ptr_flag_bitsILi16EEENSS_INS5_IJNSA_ILi8EEESG_EEENS5_IJSG_SB_EEEEEEEvNS4_8identityENS4_13SM90_TMA_LOADES1A_vS1B_EENS_8epilogue10collective18CollectiveEpilogueINS1E_23Sm100TmaWarpSpecializedILi3ELi2ELi32ELb1ELb0EEEJSH_NS5_IJNSS_ISF_SB_EENSS_INSA_ILi32EEESB_EEEEESI_SJ_SI_SJ_NS1E_6fusion15FusionCallbacksIS1I_NS1N_17LinearCombinationISI_fSI_fLNS_15FloatRoundStyleE2EEESH_S1M_JEEENS4_5SM1004TMEM4LOAD26SM100_TMEM_LOAD_32dp32b32xES1C_NS11_INS12_ILi2ELi4ELi3EEES15_NSS_INS5_IJS16_S1K_EEENS5_IJS1K_SB_EEEEEEENS4_39AutoVectorizingCopyWithAssumedAlignmentILi128EEENS4_14SM90_TMA_STOREES21_S23_S23_EEEvvEEEEvNT_6ParamsE,"a",@progbits
	.sectionflags	@""
	.align	4
.nv.constant0._ZN7cutlass13device_kernelINS_4gemm6kernel13GemmUniversalIN4cute5tupleIJiiiiEEENS1_10collective13CollectiveMmaINS1_35MainloopSm100TmaUmmaWarpSpecializedILi3ELi2ELi4ENS5_IJNS4_1CILi1EEENSA_ILi2EEESB_EEEEENS5_IJNSA_ILi128EEENSA_ILi64EEESG_EEENS_6half_tENS5_IJlSB_lEEESI_SJ_NS4_8TiledMMAINS4_8MMA_AtomIJNS4_20SM100_MMA_F16BF16_SSISI_SI_fLi128ELi64ELNS4_4UMMA5MajorE0ELSO_0ELNSN_7ScaleInE0ELSP_0EEEEEENS4_6LayoutINS5_IJSB_SB_SB_EEENS5_IJNSA_ILi0EEESU_SU_EEEEENS5_IJNS4_10UnderscoreESX_SX_EEEEENS4_23SM90_TMA_LOAD_MULTICASTENS4_14ComposedLayoutINS4_7SwizzleILi3ELi4ELi3EEENS4_18smem_ptr_flag_bitsILi16EEENSS_INS5_IJNSA_ILi8EEESG_EEENS5_IJSG_SB_EEEEEEEvNS4_8identityENS4_13SM90_TMA_LOADES1A_vS1B_EENS_8epilogue10collective18CollectiveEpilogueINS1E_23Sm100TmaWarpSpecializedILi3ELi2ELi32ELb1ELb0EEEJSH_NS5_IJNSS_ISF_SB_EENSS_INSA_ILi32EEESB_EEEEESI_SJ_SI_SJ_NS1E_6fusion15FusionCallbacksIS1I_NS1N_17LinearCombinationISI_fSI_fLNS_15FloatRoundStyleE2EEESH_S1M_JEEENS4_5SM1004TMEM4LOAD26SM100_TMEM_LOAD_32dp32b32xES1C_NS11_INS12_ILi2ELi4ELi3EEES15_NSS_INS5_IJS16_S1K_EEENS5_IJS1K_SB_EEEEEEENS4_39AutoVectorizingCopyWithAssumedAlignmentILi128EEENS4_14SM90_TMA_STOREES21_S23_S23_EEEvvEEEEvNT_6ParamsE:
	.zero		2944


//--------------------- SYMBOLS --------------------------

	.type		.nv.reservedSmem.offset0,@object
	.size		.nv.reservedSmem.offset0,0x4
	.type		.nv.reservedSmem.cap,@object
	.size		.nv.reservedSmem.cap,0x4
	.type		__assertfail,@function
